// auto-generated by cutlass_sweep.gemm — config: {"arch": "sm_100", "cluster_m": 2, "cluster_n": 2, "dtype": "bf16", "dtype_b": "bf16", "layout": "nt", "stages": 0, "tile_k": 32, "tile_m": 128, "tile_n": 64}
#include "cutlass/cutlass.h"
#include "cutlass/gemm/collective/collective_builder.hpp"
#include "cutlass/gemm/device/gemm_universal_adapter.h"
#include "cutlass/gemm/kernel/gemm_universal.hpp"
#include "cutlass/epilogue/collective/collective_builder.hpp"

using ElemA = cutlass::bfloat16_t;
using ElemB = cutlass::bfloat16_t;
using ElemCD = cutlass::bfloat16_t;
using Acc  = float;
using TileShape    = cute::Shape<cute::_128, cute::_64, cute::_32>;
using ClusterShape = cute::Shape<cute::_2, cute::_2, cute::_1>;

using CollectiveEpilogue = typename cutlass::epilogue::collective::CollectiveBuilder<
    cutlass::arch::Sm100, cutlass::arch::OpClassTensorOp,
    TileShape, ClusterShape,
    cutlass::epilogue::collective::EpilogueTileAuto,
    Acc, Acc,
    ElemCD, cutlass::layout::RowMajor, 128 / cutlass::sizeof_bits<ElemCD>::value,
    ElemCD, cutlass::layout::RowMajor, 128 / cutlass::sizeof_bits<ElemCD>::value,
    cutlass::epilogue::collective::EpilogueScheduleAuto
  >::CollectiveOp;

using CollectiveMainloop = typename cutlass::gemm::collective::CollectiveBuilder<
    cutlass::arch::Sm100, cutlass::arch::OpClassTensorOp,
    ElemA, cutlass::layout::RowMajor, 128 / cutlass::sizeof_bits<ElemA>::value,
    ElemB, cutlass::layout::ColumnMajor, 128 / cutlass::sizeof_bits<ElemB>::value,
    Acc,
    TileShape, ClusterShape,
    cutlass::gemm::collective::StageCountAutoCarveout<static_cast<int>(sizeof(typename CollectiveEpilogue::SharedStorage))>,
    cutlass::gemm::collective::KernelScheduleAuto
  >::CollectiveOp;

using GemmKernel = cutlass::gemm::kernel::GemmUniversal<
    cute::Shape<int,int,int,int>,
    CollectiveMainloop,
    CollectiveEpilogue
>;
using Gemm = cutlass::gemm::device::GemmUniversalAdapter<GemmKernel>;

// Force the device kernel symbol into the cubin without needing a host main.
auto* _anchor = &cutlass::device_kernel<GemmKernel>;


// ===== COMPILED SASS (sm_100a) =====

	.target	sm_100a

	.elftype	@"ET_EXEC"


//--------------------- .note.nv.tkinfo           --------------------------
	.section	.note.nv.tkinfo,"",@"SHT_NOTE"
	.sectionflags	@"SHF_NOTE_NV_TKINFO"
	.tkinfo
        /*0018*/ 	.word	0x00000002
        /*0030*/ 	.string	""
        /*0030*/ 	.string	"ptxas"
        /*0030*/ 	.string	"Cuda compilation tools, release 13.0, V13.0.88"
        /*0030*/ 	.string	"Build cuda_13.0.r13.0/compiler.36424714_0"
        /*0030*/ 	.string	"-arch sm_100a -m 64 "



//--------------------- .note.nv.cuinfo           --------------------------
	.section	.note.nv.cuinfo,"",@"SHT_NOTE"
	.sectionflags	@"SHF_NOTE_NV_CUINFO"
        /*0018*/ 	.short	0x0002
        /*001a*/ 	.short	0x0064
        /*001c*/ 	.short	0x0082
	.zero		2


//--------------------- .nv.info                  --------------------------
	.section	.nv.info,"",@"SHT_CUDA_INFO"
	.align	4


	//----- nvinfo : EIATTR_REGCOUNT
	.align		4
        /*0000*/ 	.byte	0x04, 0x2f
        /*0002*/ 	.short	(.L_19 - .L_18)
	.align		4
.L_18:
        /*0004*/ 	.word	index@(_ZN7cutlass13device_kernelINS_4gemm6kernel13GemmUniversalIN4cute5tupleIJiiiiEEENS1_10collective13CollectiveMmaINS1_35MainloopSm100TmaUmmaWarpSpecializedILi35ELi2ELi4ENS5_IJNS4_1CILi2EEESB_NSA_ILi1EEEEEEEENS5_IJNSA_ILi128EEENSA_ILi64EEENSA_ILi32EEEEEENS_10bfloat16_tENS5_IJlSC_lEEESJ_SK_NS4_8TiledMMAINS4_8MMA_AtomIJNS4_26SM100_MMA_F16BF16_2x1SM_SSISJ_SJ_fLi128ELi64ELNS4_4UMMA5MajorE0ELSP_0ELNSO_7ScaleInE0ELSQ_0EEEEEENS4_6LayoutINS5_IJSC_SC_SC_EEENS5_IJNSA_ILi0EEESV_SV_EEEEENS5_IJNS4_10UnderscoreESY_SY_EEEEENS4_28SM100_TMA_2SM_LOAD_MULTICASTENS4_14ComposedLayoutINS4_7SwizzleILi2ELi4ELi3EEENS4_18smem_ptr_flag_bitsILi16EEENST_INS5_IJNSA_ILi8EEESH_EEENS5_IJSH_SC_EEEEEEEvNS4_8identityENS4_18SM100_TMA_2SM_LOADES1B_vS1C_EENS_8epilogue10collective18CollectiveEpilogueINS1F_23Sm100TmaWarpSpecializedILi3ELi2ELi16ELb1ELb0EEEJNS5_IJSG_SG_SH_EEENS5_IJNST_ISG_SC_EENST_INS5_IJNSA_ILi16EEESB_EEENS5_IJSC_SH_EEEEEEEESJ_SK_SJ_SK_NS1F_6fusion15FusionCallbacksIS1J_NS1R_17LinearCombinationISJ_fSJ_fLNS_15FloatRoundStyleE2EEES1K_S1Q_JEEENS4_5SM1004TMEM4LOAD26SM100_TMEM_LOAD_32dp32b16xENS4_13SM90_TMA_LOADENS12_INS13_ILi1ELi4ELi3EEES16_NST_INS5_IJS17_S1M_EEENS5_IJS1M_SC_EEEEEEENS4_39AutoVectorizingCopyWithAssumedAlignmentILi128EEENS4_14SM90_TMA_STOREES26_S28_S28_EEEvvEEEEvNT_6ParamsE)
        /*0008*/ 	.word	0x00000046


	//----- nvinfo : EIATTR_FRAME_SIZE
	.align		4
.L_19:
        /*000c*/ 	.byte	0x04, 0x11
        /*000e*/ 	.short	(.L_21 - .L_20)
	.align		4
.L_20:
        /*0010*/ 	.word	index@($__internal_2_$__cuda_sm10x_tcgen05_guardrail_trap_unallocated_columns_being_dealloced)
        /*0014*/ 	.word	0x00000000


	//----- nvinfo : EIATTR_FRAME_SIZE
	.align		4
.L_21:
        /*0018*/ 	.byte	0x04, 0x11
        /*001a*/ 	.short	(.L_23 - .L_22)
	.align		4
.L_22:
        /*001c*/ 	.word	index@($__internal_1_$__cuda_sm10x_tcgen05_guardrail_trap_phase_invalid_during_alloc)
        /*0020*/ 	.word	0x00000000


	//----- nvinfo : EIATTR_FRAME_SIZE
	.align		4
.L_23:
        /*0024*/ 	.byte	0x04, 0x11
        /*0026*/ 	.short	(.L_25 - .L_24)
	.align		4
.L_24:
        /*0028*/ 	.word	index@($__internal_0_$__cuda_sm10x_tcgen05_guardrail_trap_col_being_dealloced_not_returned_by_alloc)
        /*002c*/ 	.word	0x00000000


	//----- nvinfo : EIATTR_FRAME_SIZE
	.align		4
.L_25:
        /*0030*/ 	.byte	0x04, 0x11
        /*0032*/ 	.short	(.L_27 - .L_26)
	.align		4
.L_26:
        /*0034*/ 	.word	index@(_ZN7cutlass13device_kernelINS_4gemm6kernel13GemmUniversalIN4cute5tupleIJiiiiEEENS1_10collective13CollectiveMmaINS1_35MainloopSm100TmaUmmaWarpSpecializedILi35ELi2ELi4ENS5_IJNS4_1CILi2EEESB_NSA_ILi1EEEEEEEENS5_IJNSA_ILi128EEENSA_ILi64EEENSA_ILi32EEEEEENS_10bfloat16_tENS5_IJlSC_lEEESJ_SK_NS4_8TiledMMAINS4_8MMA_AtomIJNS4_26SM100_MMA_F16BF16_2x1SM_SSISJ_SJ_fLi128ELi64ELNS4_4UMMA5MajorE0ELSP_0ELNSO_7ScaleInE0ELSQ_0EEEEEENS4_6LayoutINS5_IJSC_SC_SC_EEENS5_IJNSA_ILi0EEESV_SV_EEEEENS5_IJNS4_10UnderscoreESY_SY_EEEEENS4_28SM100_TMA_2SM_LOAD_MULTICASTENS4_14ComposedLayoutINS4_7SwizzleILi2ELi4ELi3EEENS4_18smem_ptr_flag_bitsILi16EEENST_INS5_IJNSA_ILi8EEESH_EEENS5_IJSH_SC_EEEEEEEvNS4_8identityENS4_18SM100_TMA_2SM_LOADES1B_vS1C_EENS_8epilogue10collective18CollectiveEpilogueINS1F_23Sm100TmaWarpSpecializedILi3ELi2ELi16ELb1ELb0EEEJNS5_IJSG_SG_SH_EEENS5_IJNST_ISG_SC_EENST_INS5_IJNSA_ILi16EEESB_EEENS5_IJSC_SH_EEEEEEEESJ_SK_SJ_SK_NS1F_6fusion15FusionCallbacksIS1J_NS1R_17LinearCombinationISJ_fSJ_fLNS_15FloatRoundStyleE2EEES1K_S1Q_JEEENS4_5SM1004TMEM4LOAD26SM100_TMEM_LOAD_32dp32b16xENS4_13SM90_TMA_LOADENS12_INS13_ILi1ELi4ELi3EEES16_NST_INS5_IJS17_S1M_EEENS5_IJS1M_SC_EEEEEEENS4_39AutoVectorizingCopyWithAssumedAlignmentILi128EEENS4_14SM90_TMA_STOREES26_S28_S28_EEEvvEEEEvNT_6ParamsE)
        /*0038*/ 	.word	0x00000000


	//----- nvinfo : EIATTR_MIN_STACK_SIZE
	.align		4
.L_27:
        /*003c*/ 	.byte	0x04, 0x12
        /*003e*/ 	.short	(.L_29 - .L_28)
	.align		4
.L_28:
        /*0040*/ 	.word	index@(_ZN7cutlass13device_kernelINS_4gemm6kernel13GemmUniversalIN4cute5tupleIJiiiiEEENS1_10collective13CollectiveMmaINS1_35MainloopSm100TmaUmmaWarpSpecializedILi35ELi2ELi4ENS5_IJNS4_1CILi2EEESB_NSA_ILi1EEEEEEEENS5_IJNSA_ILi128EEENSA_ILi64EEENSA_ILi32EEEEEENS_10bfloat16_tENS5_IJlSC_lEEESJ_SK_NS4_8TiledMMAINS4_8MMA_AtomIJNS4_26SM100_MMA_F16BF16_2x1SM_SSISJ_SJ_fLi128ELi64ELNS4_4UMMA5MajorE0ELSP_0ELNSO_7ScaleInE0ELSQ_0EEEEEENS4_6LayoutINS5_IJSC_SC_SC_EEENS5_IJNSA_ILi0EEESV_SV_EEEEENS5_IJNS4_10UnderscoreESY_SY_EEEEENS4_28SM100_TMA_2SM_LOAD_MULTICASTENS4_14ComposedLayoutINS4_7SwizzleILi2ELi4ELi3EEENS4_18smem_ptr_flag_bitsILi16EEENST_INS5_IJNSA_ILi8EEESH_EEENS5_IJSH_SC_EEEEEEEvNS4_8identityENS4_18SM100_TMA_2SM_LOADES1B_vS1C_EENS_8epilogue10collective18CollectiveEpilogueINS1F_23Sm100TmaWarpSpecializedILi3ELi2ELi16ELb1ELb0EEEJNS5_IJSG_SG_SH_EEENS5_IJNST_ISG_SC_EENST_INS5_IJNSA_ILi16EEESB_EEENS5_IJSC_SH_EEEEEEEESJ_SK_SJ_SK_NS1F_6fusion15FusionCallbacksIS1J_NS1R_17LinearCombinationISJ_fSJ_fLNS_15FloatRoundStyleE2EEES1K_S1Q_JEEENS4_5SM1004TMEM4LOAD26SM100_TMEM_LOAD_32dp32b16xENS4_13SM90_TMA_LOADENS12_INS13_ILi1ELi4ELi3EEES16_NST_INS5_IJS17_S1M_EEENS5_IJS1M_SC_EEEEEEENS4_39AutoVectorizingCopyWithAssumedAlignmentILi128EEENS4_14SM90_TMA_STOREES26_S28_S28_EEEvvEEEEvNT_6ParamsE)
        /*0044*/ 	.word	0x00000000
.L_29:


//--------------------- .nv.compat                --------------------------
	.section	.nv.compat,"",@"SHT_CUDA_COMPAT_INFO"
	.align	4
        /*0000*/ 	.byte	0x02, 0x09, 0x01, 0x00, 0x02, 0x02, 0x02, 0x00, 0x02, 0x05, 0x05, 0x00, 0x03, 0x07, 0x01, 0x01
        /*0010*/ 	.byte	0x02, 0x03, 0x01, 0x00, 0x02, 0x06, 0x01, 0x00, 0x04, 0x0b, 0x08, 0x00, 0x09, 0x00, 0x00, 0x00
        /*0020*/ 	.byte	0x00, 0x00, 0x00, 0x00


//--------------------- .nv.info._ZN7cutlass13device_kernelINS_4gemm6kernel13GemmUniversalIN4cute5tupleIJiiiiEEENS1_10collective13CollectiveMmaINS1_35MainloopSm100TmaUmmaWarpSpecializedILi35ELi2ELi4ENS5_IJNS4_1CILi2EEESB_NSA_ILi1EEEEEEEENS5_IJNSA_ILi128EEENSA_ILi64EEENSA_ILi32EEEEEENS_10bfloat16_tENS5_IJlSC_lEEESJ_SK_NS4_8TiledMMAINS4_8MMA_AtomIJNS4_26SM100_MMA_F16BF16_2x1SM_SSISJ_SJ_fLi128ELi64ELNS4_4UMMA5MajorE0ELSP_0ELNSO_7ScaleInE0ELSQ_0EEEEEENS4_6LayoutINS5_IJSC_SC_SC_EEENS5_IJNSA_ILi0EEESV_SV_EEEEENS5_IJNS4_10UnderscoreESY_SY_EEEEENS4_28SM100_TMA_2SM_LOAD_MULTICASTENS4_14ComposedLayoutINS4_7SwizzleILi2ELi4ELi3EEENS4_18smem_ptr_flag_bitsILi16EEENST_INS5_IJNSA_ILi8EEESH_EEENS5_IJSH_SC_EEEEEEEvNS4_8identityENS4_18SM100_TMA_2SM_LOADES1B_vS1C_EENS_8epilogue10collective18CollectiveEpilogueINS1F_23Sm100TmaWarpSpecializedILi3ELi2ELi16ELb1ELb0EEEJNS5_IJSG_SG_SH_EEENS5_IJNST_ISG_SC_EENST_INS5_IJNSA_ILi16EEESB_EEENS5_IJSC_SH_EEEEEEEESJ_SK_SJ_SK_NS1F_6fusion15FusionCallbacksIS1J_NS1R_17LinearCombinationISJ_fSJ_fLNS_15FloatRoundStyleE2EEES1K_S1Q_JEEENS4_5SM1004TMEM4LOAD26SM100_TMEM_LOAD_32dp32b16xENS4_13SM90_TMA_LOADENS12_INS13_ILi1ELi4ELi3EEES16_NST_INS5_IJS17_S1M_EEENS5_IJS1M_SC_EEEEEEENS4_39AutoVectorizingCopyWithAssumedAlignmentILi128EEENS4_14SM90_TMA_STOREES26_S28_S28_EEEvvEEEEvNT_6ParamsE --------------------------
	.section	.nv.info._ZN7cutlass13device_kernelINS_4gemm6kernel13GemmUniversalIN4cute5tupleIJiiiiEEENS1_10collective13CollectiveMmaINS1_35MainloopSm100TmaUmmaWarpSpecializedILi35ELi2ELi4ENS5_IJNS4_1CILi2EEESB_NSA_ILi1EEEEEEEENS5_IJNSA_ILi128EEENSA_ILi64EEENSA_ILi32EEEEEENS_10bfloat16_tENS5_IJlSC_lEEESJ_SK_NS4_8TiledMMAINS4_8MMA_AtomIJNS4_26SM100_MMA_F16BF16_2x1SM_SSISJ_SJ_fLi128ELi64ELNS4_4UMMA5MajorE0ELSP_0ELNSO_7ScaleInE0ELSQ_0EEEEEENS4_6LayoutINS5_IJSC_SC_SC_EEENS5_IJNSA_ILi0EEESV_SV_EEEEENS5_IJNS4_10UnderscoreESY_SY_EEEEENS4_28SM100_TMA_2SM_LOAD_MULTICASTENS4_14ComposedLayoutINS4_7SwizzleILi2ELi4ELi3EEENS4_18smem_ptr_flag_bitsILi16EEENST_INS5_IJNSA_ILi8EEESH_EEENS5_IJSH_SC_EEEEEEEvNS4_8identityENS4_18SM100_TMA_2SM_LOADES1B_vS1C_EENS_8epilogue10collective18CollectiveEpilogueINS1F_23Sm100TmaWarpSpecializedILi3ELi2ELi16ELb1ELb0EEEJNS5_IJSG_SG_SH_EEENS5_IJNST_ISG_SC_EENST_INS5_IJNSA_ILi16EEESB_EEENS5_IJSC_SH_EEEEEEEESJ_SK_SJ_SK_NS1F_6fusion15FusionCallbacksIS1J_NS1R_17LinearCombinationISJ_fSJ_fLNS_15FloatRoundStyleE2EEES1K_S1Q_JEEENS4_5SM1004TMEM4LOAD26SM100_TMEM_LOAD_32dp32b16xENS4_13SM90_TMA_LOADENS12_INS13_ILi1ELi4ELi3EEES16_NST_INS5_IJS17_S1M_EEENS5_IJS1M_SC_EEEEEEENS4_39AutoVectorizingCopyWithAssumedAlignmentILi128EEENS4_14SM90_TMA_STOREES26_S28_S28_EEEvvEEEEvNT_6ParamsE,"",@"SHT_CUDA_INFO"
	.sectionflags	@""
	.align	4


	//----- nvinfo : EIATTR_CUDA_API_VERSION
	.align		4
        /*0000*/ 	.byte	0x04, 0x37
        /*0002*/ 	.short	(.L_31 - .L_30)
.L_30:
        /*0004*/ 	.word	0x00000082


	//----- nvinfo : EIATTR_KPARAM_INFO
	.align		4
.L_31:
        /*0008*/ 	.byte	0x04, 0x17
        /*000a*/ 	.short	(.L_33 - .L_32)
.L_32:
        /*000c*/ 	.word	0x00000000
        /*0010*/ 	.short	0x0000
        /*0012*/ 	.short	0x0000
        /*0014*/ 	.byte	0x00, 0xf0, 0x01, 0x20


	//----- nvinfo : EIATTR_AT_ENTRY_FRAGMENTS
	.align		4
.L_33:
        /*0018*/ 	.byte	0x04, 0x4f
        /*001a*/ 	.short	(.L_35 - .L_34)


	//   ....[0]....
.L_34:
        /*001c*/ 	.word	0x00000007


	//----- nvinfo : EIATTR_RESERVED_SMEM_USED
	.align		4
.L_35:
        /*0020*/ 	.byte	0x01, 0x41
	.zero		2


	//----- nvinfo : EIATTR_SPARSE_MMA_MASK
	.align		4
        /*0024*/ 	.byte	0x03, 0x50
        /*0026*/ 	.short	0x0000


	//----- nvinfo : EIATTR_TCGEN05_2CTA_USED
	.align		4
        /*0028*/ 	.byte	0x01, 0x52
	.zero		2


	//----- nvinfo : EIATTR_MAXREG_COUNT
	.align		4
        /*002c*/ 	.byte	0x03, 0x1b
        /*002e*/ 	.short	0x00ff


	//----- nvinfo : EIATTR_NUM_BARRIERS
	.align		4
        /*0030*/ 	.byte	0x02, 0x4c
        /*0032*/ 	.byte	0x07
	.zero		1


	//----- nvinfo : EIATTR_EXTERNS
	.align		4
        /*0034*/ 	.byte	0x04, 0x0f
        /*0036*/ 	.short	(.L_37 - .L_36)


	//   ....[0]....
	.align		4
.L_36:
        /*0038*/ 	.word	index@(__assertfail)


	//----- nvinfo : EIATTR_MERCURY_ISA_VERSION
	.align		4
.L_37:
        /*003c*/ 	.byte	0x03, 0x5f
        /*003e*/ 	.short	0x0101


	//----- nvinfo : EIATTR_INT_WARP_WIDE_INSTR_OFFSETS
	.align		4
        /*0040*/ 	.byte	0x04, 0x31
        /*0042*/ 	.short	(.L_39 - .L_38)


	//   ....[0]....
.L_38:
        /*0044*/ 	.word	0x000011d0


	//   ....[1]....
        /*0048*/ 	.word	0x00001280


	//   ....[2]....
        /*004c*/ 	.word	0x00005830


	//   ....[3]....
        /*0050*/ 	.word	0x00005860


	//   ....[4]....
        /*0054*/ 	.word	0x00005880


	//   ....[5]....
        /*0058*/ 	.word	0x00006440


	//   ....[6]....
        /*005c*/ 	.word	0x00006500


	//   ....[7]....
        /*0060*/ 	.word	0x00006570


	//   ....[8]....
        /*0064*/ 	.word	0x000066a0


	//   ....[9]....
        /*0068*/ 	.word	0x000067b0


	//   ....[10]....
        /*006c*/ 	.word	0x000067f0


	//----- nvinfo : EIATTR_COOP_GROUP_MASK_REGIDS
	.align		4
.L_39:
        /*0070*/ 	.byte	0x04, 0x29
        /*0072*/ 	.short	(.L_41 - .L_40)


	//   ....[0]....
.L_40:
        /*0074*/ 	.word	0xffffffff


	//   ....[1]....
        /*0078*/ 	.word	0xffffffff


	//   ....[2]....
        /*007c*/ 	.word	0xffffffff


	//   ....[3]....
        /*0080*/ 	.word	0xffffffff


	//   ....[4]....
        /*0084*/ 	.word	0xffffffff


	//   ....[5]....
        /*0088*/ 	.word	0xffffffff


	//   ....[6]....
        /*008c*/ 	.word	0xffffffff


	//   ....[7]....
        /*0090*/ 	.word	0xffffffff


	//   ....[8]....
        /*0094*/ 	.word	0xffffffff


	//   ....[9]....
        /*0098*/ 	.word	0xffffffff


	//   ....[10]....
        /*009c*/ 	.word	0xffffffff


	//   ....[11]....
        /*00a0*/ 	.word	0xffffffff


	//   ....[12]....
        /*00a4*/ 	.word	0xffffffff


	//   ....[13]....
        /*00a8*/ 	.word	0xffffffff


	//----- nvinfo : EIATTR_COOP_GROUP_INSTR_OFFSETS
	.align		4
.L_41:
        /*00ac*/ 	.byte	0x04, 0x28
        /*00ae*/ 	.short	(.L_43 - .L_42)


	//   ....[0]....
.L_42:
        /*00b0*/ 	.word	0x000000b0


	//   ....[1]....
        /*00b4*/ 	.word	0x00000520


	//   ....[2]....
        /*00b8*/ 	.word	0x00000b00


	//   ....[3]....
        /*00bc*/ 	.word	0x00000c80


	//   ....[4]....
        /*00c0*/ 	.word	0x00000d80


	//   ....[5]....
        /*00c4*/ 	.word	0x00000ef0


	//   ....[6]....
        /*00c8*/ 	.word	0x00001090


	//   ....[7]....
        /*00cc*/ 	.word	0x000012f0


	//   ....[8]....
        /*00d0*/ 	.word	0x00002690


	//   ....[9]....
        /*00d4*/ 	.word	0x000046f0


	//   ....[10]....
        /*00d8*/ 	.word	0x00004bc0


	//   ....[11]....
        /*00dc*/ 	.word	0x00004bf0


	//   ....[12]....
        /*00e0*/ 	.word	0x00005730


	//   ....[13]....
        /*00e4*/ 	.word	0x00005940


	//----- nvinfo : EIATTR_VRC_CTA_INIT_COUNT
	.align		4
.L_43:
        /*00e8*/ 	.byte	0x02, 0x4a
        /*00ea*/ 	.byte	0x80
	.zero		1


	//----- nvinfo : EIATTR_SYSCALL_OFFSETS
	.align		4
        /*00ec*/ 	.byte	0x04, 0x46
        /*00ee*/ 	.short	(.L_45 - .L_44)


	//   ....[0]....
.L_44:
        /*00f0*/ 	.word	0x000074d0


	//   ....[1]....
        /*00f4*/ 	.word	0x000075c0


	//   ....[2]....
        /*00f8*/ 	.word	0x00007de0


	//   ....[3]....
        /*00fc*/ 	.word	0x00008770


	//----- nvinfo : EIATTR_MBARRIER_INSTR_OFFSETS
	.align		4
.L_45:
        /*0100*/ 	.byte	0x04, 0x39
        /*0102*/ 	.short	(.L_47 - .L_46)


	//   ....[0]....
.L_46:
        /*0104*/ 	.word	0x00000680
        /*0108*/ 	.word	0x000000ff
        /*010c*/ 	.word	0x00000000
        /*0110*/ 	.short	0x0100
        /*0112*/ 	.byte	0x04
	.zero		1


	//   ....[1]....
        /*0114*/ 	.word	0x00000690
        /*0118*/ 	.word	0x000000ff
        /*011c*/ 	.word	0x00000118
        /*0120*/ 	.short	0x0100
        /*0122*/ 	.byte	0x04
	.zero		1


	//   ....[2]....
        /*0124*/ 	.word	0x000006a0
        /*0128*/ 	.word	0x000000ff
        /*012c*/ 	.word	0x00000008
        /*0130*/ 	.short	0x0100
        /*0132*/ 	.byte	0x04
	.zero		1


	//   ....[3]....
        /*0134*/ 	.word	0x000006b0
        /*0138*/ 	.word	0x000000ff
        /*013c*/ 	.word	0x00000120
        /*0140*/ 	.short	0x0100
        /*0142*/ 	.byte	0x04
	.zero		1


	//   ....[4]....
        /*0144*/ 	.word	0x000006c0
        /*0148*/ 	.word	0x000000ff
        /*014c*/ 	.word	0x00000010
        /*0150*/ 	.short	0x0100
        /*0152*/ 	.byte	0x04
	.zero		1


	//   ....[5]....
        /*0154*/ 	.word	0x000006d0
        /*0158*/ 	.word	0x000000ff
        /*015c*/ 	.word	0x00000128
        /*0160*/ 	.short	0x0100
        /*0162*/ 	.byte	0x04
	.zero		1


	//   ....[6]....
        /*0164*/ 	.word	0x000006e0
        /*0168*/ 	.word	0x000000ff
        /*016c*/ 	.word	0x00000018
        /*0170*/ 	.short	0x0100
        /*0172*/ 	.byte	0x04
	.zero		1


	//   ....[7]....
        /*0174*/ 	.word	0x000006f0
        /*0178*/ 	.word	0x000000ff
        /*017c*/ 	.word	0x00000130
        /*0180*/ 	.short	0x0100
        /*0182*/ 	.byte	0x04
	.zero		1


	//   ....[8]....
        /*0184*/ 	.word	0x00000700
        /*0188*/ 	.word	0x000000ff
        /*018c*/ 	.word	0x00000020
        /*0190*/ 	.short	0x0100
        /*0192*/ 	.byte	0x04
	.zero		1


	//   ....[9]....
        /*0194*/ 	.word	0x00000710
        /*0198*/ 	.word	0x000000ff
        /*019c*/ 	.word	0x00000138
        /*01a0*/ 	.short	0x0100
        /*01a2*/ 	.byte	0x04
	.zero		1


	//   ....[10]....
        /*01a4*/ 	.word	0x00000720
        /*01a8*/ 	.word	0x000000ff
        /*01ac*/ 	.word	0x00000028
        /*01b0*/ 	.short	0x0100
        /*01b2*/ 	.byte	0x04
	.zero		1


	//   ....[11]....
        /*01b4*/ 	.word	0x00000730
        /*01b8*/ 	.word	0x000000ff
        /*01bc*/ 	.word	0x00000140
        /*01c0*/ 	.short	0x0100
        /*01c2*/ 	.byte	0x04
	.zero		1


	//   ....[12]....
        /*01c4*/ 	.word	0x00000740
        /*01c8*/ 	.word	0x000000ff
        /*01cc*/ 	.word	0x00000030
        /*01d0*/ 	.short	0x0100
        /*01d2*/ 	.byte	0x04
	.zero		1


	//   ....[13]....
        /*01d4*/ 	.word	0x00000750
        /*01d8*/ 	.word	0x000000ff
        /*01dc*/ 	.word	0x00000148
        /*01e0*/ 	.short	0x0100
        /*01e2*/ 	.byte	0x04
	.zero		1


	//   ....[14]....
        /*01e4*/ 	.word	0x00000760
        /*01e8*/ 	.word	0x000000ff
        /*01ec*/ 	.word	0x00000038
        /*01f0*/ 	.short	0x0100
        /*01f2*/ 	.byte	0x04
	.zero		1


	//   ....[15]....
        /*01f4*/ 	.word	0x00000770
        /*01f8*/ 	.word	0x000000ff
        /*01fc*/ 	.word	0x00000150
        /*0200*/ 	.short	0x0100
        /*0202*/ 	.byte	0x04
	.zero		1


	//   ....[16]....
        /*0204*/ 	.word	0x00000780
        /*0208*/ 	.word	0x000000ff
        /*020c*/ 	.word	0x00000040
        /*0210*/ 	.short	0x0100
        /*0212*/ 	.byte	0x04
	.zero		1


	//   ....[17]....
        /*0214*/ 	.word	0x00000790
        /*0218*/ 	.word	0x000000ff
        /*021c*/ 	.word	0x00000158
        /*0220*/ 	.short	0x0100
        /*0222*/ 	.byte	0x04
	.zero		1


	//   ....[18]....
        /*0224*/ 	.word	0x000007a0
        /*0228*/ 	.word	0x000000ff
        /*022c*/ 	.word	0x00000048
        /*0230*/ 	.short	0x0100
        /*0232*/ 	.byte	0x04
	.zero		1


	//   ....[19]....
        /*0234*/ 	.word	0x000007b0
        /*0238*/ 	.word	0x000000ff
        /*023c*/ 	.word	0x00000160
        /*0240*/ 	.short	0x0100
        /*0242*/ 	.byte	0x04
	.zero		1


	//   ....[20]....
        /*0244*/ 	.word	0x000007c0
        /*0248*/ 	.word	0x000000ff
        /*024c*/ 	.word	0x00000050
        /*0250*/ 	.short	0x0100
        /*0252*/ 	.byte	0x04
	.zero		1


	//   ....[21]....
        /*0254*/ 	.word	0x000007d0
        /*0258*/ 	.word	0x000000ff
        /*025c*/ 	.word	0x00000168
        /*0260*/ 	.short	0x0100
        /*0262*/ 	.byte	0x04
	.zero		1


	//   ....[22]....
        /*0264*/ 	.word	0x000007e0
        /*0268*/ 	.word	0x000000ff
        /*026c*/ 	.word	0x00000058
        /*0270*/ 	.short	0x0100
        /*0272*/ 	.byte	0x04
	.zero		1


	//   ....[23]....
        /*0274*/ 	.word	0x000007f0
        /*0278*/ 	.word	0x000000ff
        /*027c*/ 	.word	0x00000170
        /*0280*/ 	.short	0x0100
        /*0282*/ 	.byte	0x04
	.zero		1


	//   ....[24]....
        /*0284*/ 	.word	0x00000800
        /*0288*/ 	.word	0x000000ff
        /*028c*/ 	.word	0x00000060
        /*0290*/ 	.short	0x0100
        /*0292*/ 	.byte	0x04
	.zero		1


	//   ....[25]....
        /*0294*/ 	.word	0x00000810
        /*0298*/ 	.word	0x000000ff
        /*029c*/ 	.word	0x00000178
        /*02a0*/ 	.short	0x0100
        /*02a2*/ 	.byte	0x04
	.zero		1


	//   ....[26]....
        /*02a4*/ 	.word	0x00000820
        /*02a8*/ 	.word	0x000000ff
        /*02ac*/ 	.word	0x00000068
        /*02b0*/ 	.short	0x0100
        /*02b2*/ 	.byte	0x04
	.zero		1


	//   ....[27]....
        /*02b4*/ 	.word	0x00000830
        /*02b8*/ 	.word	0x000000ff
        /*02bc*/ 	.word	0x00000180
        /*02c0*/ 	.short	0x0100
        /*02c2*/ 	.byte	0x04
	.zero		1


	//   ....[28]....
        /*02c4*/ 	.word	0x00000840
        /*02c8*/ 	.word	0x000000ff
        /*02cc*/ 	.word	0x00000070
        /*02d0*/ 	.short	0x0100
        /*02d2*/ 	.byte	0x04
	.zero		1


	//   ....[29]....
        /*02d4*/ 	.word	0x00000850
        /*02d8*/ 	.word	0x000000ff
        /*02dc*/ 	.word	0x00000188
        /*02e0*/ 	.short	0x0100
        /*02e2*/ 	.byte	0x04
	.zero		1


	//   ....[30]....
        /*02e4*/ 	.word	0x00000860
        /*02e8*/ 	.word	0x000000ff
        /*02ec*/ 	.word	0x00000078
        /*02f0*/ 	.short	0x0100
        /*02f2*/ 	.byte	0x04
	.zero		1


	//   ....[31]....
        /*02f4*/ 	.word	0x00000870
        /*02f8*/ 	.word	0x000000ff
        /*02fc*/ 	.word	0x00000190
        /*0300*/ 	.short	0x0100
        /*0302*/ 	.byte	0x04
	.zero		1


	//   ....[32]....
        /*0304*/ 	.word	0x00000880
        /*0308*/ 	.word	0x000000ff
        /*030c*/ 	.word	0x00000080
        /*0310*/ 	.short	0x0100
        /*0312*/ 	.byte	0x04
	.zero		1


	//   ....[33]....
        /*0314*/ 	.word	0x00000890
        /*0318*/ 	.word	0x000000ff
        /*031c*/ 	.word	0x00000198
        /*0320*/ 	.short	0x0100
        /*0322*/ 	.byte	0x04
	.zero		1


	//   ....[34]....
        /*0324*/ 	.word	0x000008a0
        /*0328*/ 	.word	0x000000ff
        /*032c*/ 	.word	0x00000088
        /*0330*/ 	.short	0x0100
        /*0332*/ 	.byte	0x04
	.zero		1


	//   ....[35]....
        /*0334*/ 	.word	0x000008b0
        /*0338*/ 	.word	0x000000ff
        /*033c*/ 	.word	0x000001a0
        /*0340*/ 	.short	0x0100
        /*0342*/ 	.byte	0x04
	.zero		1


	//   ....[36]....
        /*0344*/ 	.word	0x000008c0
        /*0348*/ 	.word	0x000000ff
        /*034c*/ 	.word	0x00000090
        /*0350*/ 	.short	0x0100
        /*0352*/ 	.byte	0x04
	.zero		1


	//   ....[37]....
        /*0354*/ 	.word	0x000008d0
        /*0358*/ 	.word	0x000000ff
        /*035c*/ 	.word	0x000001a8
        /*0360*/ 	.short	0x0100
        /*0362*/ 	.byte	0x04
	.zero		1


	//   ....[38]....
        /*0364*/ 	.word	0x000008e0
        /*0368*/ 	.word	0x000000ff
        /*036c*/ 	.word	0x00000098
        /*0370*/ 	.short	0x0100
        /*0372*/ 	.byte	0x04
	.zero		1


	//   ....[39]....
        /*0374*/ 	.word	0x000008f0
        /*0378*/ 	.word	0x000000ff
        /*037c*/ 	.word	0x000001b0
        /*0380*/ 	.short	0x0100
        /*0382*/ 	.byte	0x04
	.zero		1


	//   ....[40]....
        /*0384*/ 	.word	0x00000900
        /*0388*/ 	.word	0x000000ff
        /*038c*/ 	.word	0x000000a0
        /*0390*/ 	.short	0x0100
        /*0392*/ 	.byte	0x04
	.zero		1


	//   ....[41]....
        /*0394*/ 	.word	0x00000910
        /*0398*/ 	.word	0x000000ff
        /*039c*/ 	.word	0x000001b8
        /*03a0*/ 	.short	0x0100
        /*03a2*/ 	.byte	0x04
	.zero		1


	//   ....[42]....
        /*03a4*/ 	.word	0x00000920
        /*03a8*/ 	.word	0x000000ff
        /*03ac*/ 	.word	0x000000a8
        /*03b0*/ 	.short	0x0100
        /*03b2*/ 	.byte	0x04
	.zero		1


	//   ....[43]....
        /*03b4*/ 	.word	0x00000930
        /*03b8*/ 	.word	0x000000ff
        /*03bc*/ 	.word	0x000001c0
        /*03c0*/ 	.short	0x0100
        /*03c2*/ 	.byte	0x04
	.zero		1


	//   ....[44]....
        /*03c4*/ 	.word	0x00000940
        /*03c8*/ 	.word	0x000000ff
        /*03cc*/ 	.word	0x000000b0
        /*03d0*/ 	.short	0x0100
        /*03d2*/ 	.byte	0x04
	.zero		1


	//   ....[45]....
        /*03d4*/ 	.word	0x00000950
        /*03d8*/ 	.word	0x000000ff
        /*03dc*/ 	.word	0x000001c8
        /*03e0*/ 	.short	0x0100
        /*03e2*/ 	.byte	0x04
	.zero		1


	//   ....[46]....
        /*03e4*/ 	.word	0x00000960
        /*03e8*/ 	.word	0x000000ff
        /*03ec*/ 	.word	0x000000b8
        /*03f0*/ 	.short	0x0100
        /*03f2*/ 	.byte	0x04
	.zero		1


	//   ....[47]....
        /*03f4*/ 	.word	0x00000970
        /*03f8*/ 	.word	0x000000ff
        /*03fc*/ 	.word	0x000001d0
        /*0400*/ 	.short	0x0100
        /*0402*/ 	.byte	0x04
	.zero		1


	//   ....[48]....
        /*0404*/ 	.word	0x00000980
        /*0408*/ 	.word	0x000000ff
        /*040c*/ 	.word	0x000000c0
        /*0410*/ 	.short	0x0100
        /*0412*/ 	.byte	0x04
	.zero		1


	//   ....[49]....
        /*0414*/ 	.word	0x00000990
        /*0418*/ 	.word	0x000000ff
        /*041c*/ 	.word	0x000001d8
        /*0420*/ 	.short	0x0100
        /*0422*/ 	.byte	0x04
	.zero		1


	//   ....[50]....
        /*0424*/ 	.word	0x000009a0
        /*0428*/ 	.word	0x000000ff
        /*042c*/ 	.word	0x000000c8
        /*0430*/ 	.short	0x0100
        /*0432*/ 	.byte	0x04
	.zero		1


	//   ....[51]....
        /*0434*/ 	.word	0x000009b0
        /*0438*/ 	.word	0x000000ff
        /*043c*/ 	.word	0x000001e0
        /*0440*/ 	.short	0x0100
        /*0442*/ 	.byte	0x04
	.zero		1


	//   ....[52]....
        /*0444*/ 	.word	0x000009c0
        /*0448*/ 	.word	0x000000ff
        /*044c*/ 	.word	0x000000d0
        /*0450*/ 	.short	0x0100
        /*0452*/ 	.byte	0x04
	.zero		1


	//   ....[53]....
        /*0454*/ 	.word	0x000009d0
        /*0458*/ 	.word	0x000000ff
        /*045c*/ 	.word	0x000001e8
        /*0460*/ 	.short	0x0100
        /*0462*/ 	.byte	0x04
	.zero		1


	//   ....[54]....
        /*0464*/ 	.word	0x000009e0
        /*0468*/ 	.word	0x000000ff
        /*046c*/ 	.word	0x000000d8
        /*0470*/ 	.short	0x0100
        /*0472*/ 	.byte	0x04
	.zero		1


	//   ....[55]....
        /*0474*/ 	.word	0x000009f0
        /*0478*/ 	.word	0x000000ff
        /*047c*/ 	.word	0x000001f0
        /*0480*/ 	.short	0x0100
        /*0482*/ 	.byte	0x04
	.zero		1


	//   ....[56]....
        /*0484*/ 	.word	0x00000a00
        /*0488*/ 	.word	0x000000ff
        /*048c*/ 	.word	0x000000e0
        /*0490*/ 	.short	0x0100
        /*0492*/ 	.byte	0x04
	.zero		1


	//   ....[57]....
        /*0494*/ 	.word	0x00000a10
        /*0498*/ 	.word	0x000000ff
        /*049c*/ 	.word	0x000001f8
        /*04a0*/ 	.short	0x0100
        /*04a2*/ 	.byte	0x04
	.zero		1


	//   ....[58]....
        /*04a4*/ 	.word	0x00000a20
        /*04a8*/ 	.word	0x000000ff
        /*04ac*/ 	.word	0x000000e8
        /*04b0*/ 	.short	0x0100
        /*04b2*/ 	.byte	0x04
	.zero		1


	//   ....[59]....
        /*04b4*/ 	.word	0x00000a30
        /*04b8*/ 	.word	0x000000ff
        /*04bc*/ 	.word	0x00000200
        /*04c0*/ 	.short	0x0100
        /*04c2*/ 	.byte	0x04
	.zero		1


	//   ....[60]....
        /*04c4*/ 	.word	0x00000a40
        /*04c8*/ 	.word	0x000000ff
        /*04cc*/ 	.word	0x000000f0
        /*04d0*/ 	.short	0x0100
        /*04d2*/ 	.byte	0x04
	.zero		1


	//   ....[61]....
        /*04d4*/ 	.word	0x00000a50
        /*04d8*/ 	.word	0x000000ff
        /*04dc*/ 	.word	0x00000208
        /*04e0*/ 	.short	0x0100
        /*04e2*/ 	.byte	0x04
	.zero		1


	//   ....[62]....
        /*04e4*/ 	.word	0x00000a60
        /*04e8*/ 	.word	0x000000ff
        /*04ec*/ 	.word	0x000000f8
        /*04f0*/ 	.short	0x0100
        /*04f2*/ 	.byte	0x04
	.zero		1


	//   ....[63]....
        /*04f4*/ 	.word	0x00000a70
        /*04f8*/ 	.word	0x000000ff
        /*04fc*/ 	.word	0x00000210
        /*0500*/ 	.short	0x0100
        /*0502*/ 	.byte	0x04
	.zero		1


	//   ....[64]....
        /*0504*/ 	.word	0x00000a80
        /*0508*/ 	.word	0x000000ff
        /*050c*/ 	.word	0x00000100
        /*0510*/ 	.short	0x0100
        /*0512*/ 	.byte	0x04
	.zero		1


	//   ....[65]....
        /*0514*/ 	.word	0x00000a90
        /*0518*/ 	.word	0x000000ff
        /*051c*/ 	.word	0x00000218
        /*0520*/ 	.short	0x0100
        /*0522*/ 	.byte	0x04
	.zero		1


	//   ....[66]....
        /*0524*/ 	.word	0x00000aa0
        /*0528*/ 	.word	0x000000ff
        /*052c*/ 	.word	0x00000108
        /*0530*/ 	.short	0x0100
        /*0532*/ 	.byte	0x04
	.zero		1


	//   ....[67]....
        /*0534*/ 	.word	0x00000ab0
        /*0538*/ 	.word	0x000000ff
        /*053c*/ 	.word	0x00000220
        /*0540*/ 	.short	0x0100
        /*0542*/ 	.byte	0x04
	.zero		1


	//   ....[68]....
        /*0544*/ 	.word	0x00000ac0
        /*0548*/ 	.word	0x000000ff
        /*054c*/ 	.word	0x00000110
        /*0550*/ 	.short	0x0100
        /*0552*/ 	.byte	0x04
	.zero		1


	//   ....[69]....
        /*0554*/ 	.word	0x00000ad0
        /*0558*/ 	.word	0x000000ff
        /*055c*/ 	.word	0x00000228
        /*0560*/ 	.short	0x0100
        /*0562*/ 	.byte	0x04
	.zero		1


	//   ....[70]....
        /*0564*/ 	.word	0x00000c10
        /*0568*/ 	.word	0x000000ff
        /*056c*/ 	.word	0x00000230
        /*0570*/ 	.short	0x0100
        /*0572*/ 	.byte	0x04
	.zero		1


	//   ....[71]....
        /*0574*/ 	.word	0x00000c20
        /*0578*/ 	.word	0x000000ff
        /*057c*/ 	.word	0x00000248
        /*0580*/ 	.short	0x0100
        /*0582*/ 	.byte	0x04
	.zero		1


	//   ....[72]....
        /*0584*/ 	.word	0x00000c30
        /*0588*/ 	.word	0x000000ff
        /*058c*/ 	.word	0x00000238
        /*0590*/ 	.short	0x0100
        /*0592*/ 	.byte	0x04
	.zero		1


	//   ....[73]....
        /*0594*/ 	.word	0x00000c40
        /*0598*/ 	.word	0x000000ff
        /*059c*/ 	.word	0x00000250
        /*05a0*/ 	.short	0x0100
        /*05a2*/ 	.byte	0x04
	.zero		1


	//   ....[74]....
        /*05a4*/ 	.word	0x00000c50
        /*05a8*/ 	.word	0x000000ff
        /*05ac*/ 	.word	0x00000240
        /*05b0*/ 	.short	0x0100
        /*05b2*/ 	.byte	0x04
	.zero		1


	//   ....[75]....
        /*05b4*/ 	.word	0x00000c60
        /*05b8*/ 	.word	0x000000ff
        /*05bc*/ 	.word	0x00000258
        /*05c0*/ 	.short	0x0100
        /*05c2*/ 	.byte	0x04
	.zero		1


	//   ....[76]....
        /*05c4*/ 	.word	0x00000d50
        /*05c8*/ 	.word	0x000000ff
        /*05cc*/ 	.word	0x00000260
        /*05d0*/ 	.short	0x0100
        /*05d2*/ 	.byte	0x06
	.zero		1


	//   ....[77]....
        /*05d4*/ 	.word	0x00000d60
        /*05d8*/ 	.word	0x000000ff
        /*05dc*/ 	.word	0x00000268
        /*05e0*/ 	.short	0x0100
        /*05e2*/ 	.byte	0x06
	.zero		1


	//   ....[78]....
        /*05e4*/ 	.word	0x00000ea0
        /*05e8*/ 	.word	0x000000ff
        /*05ec*/ 	.word	0x00000270
        /*05f0*/ 	.short	0x0100
        /*05f2*/ 	.byte	0x06
	.zero		1


	//   ....[79]....
        /*05f4*/ 	.word	0x00000eb0
        /*05f8*/ 	.word	0x000000ff
        /*05fc*/ 	.word	0x00000280
        /*0600*/ 	.short	0x0100
        /*0602*/ 	.byte	0x06
	.zero		1


	//   ....[80]....
        /*0604*/ 	.word	0x00000ec0
        /*0608*/ 	.word	0x000000ff
        /*060c*/ 	.word	0x00000278
        /*0610*/ 	.short	0x0100
        /*0612*/ 	.byte	0x06
	.zero		1


	//   ....[81]....
        /*0614*/ 	.word	0x00000ed0
        /*0618*/ 	.word	0x000000ff
        /*061c*/ 	.word	0x00000288
        /*0620*/ 	.short	0x0100
        /*0622*/ 	.byte	0x06
	.zero		1


	//   ....[82]....
        /*0624*/ 	.word	0x00001000
        /*0628*/ 	.word	0x000000ff
        /*062c*/ 	.word	0x00000290
        /*0630*/ 	.short	0x0100
        /*0632*/ 	.byte	0x04
	.zero		1


	//   ....[83]....
        /*0634*/ 	.word	0x00001010
        /*0638*/ 	.word	0x000000ff
        /*063c*/ 	.word	0x000002b0
        /*0640*/ 	.short	0x0100
        /*0642*/ 	.byte	0x04
	.zero		1


	//   ....[84]....
        /*0644*/ 	.word	0x00001020
        /*0648*/ 	.word	0x000000ff
        /*064c*/ 	.word	0x00000298
        /*0650*/ 	.short	0x0100
        /*0652*/ 	.byte	0x04
	.zero		1


	//   ....[85]....
        /*0654*/ 	.word	0x00001030
        /*0658*/ 	.word	0x000000ff
        /*065c*/ 	.word	0x000002b8
        /*0660*/ 	.short	0x0100
        /*0662*/ 	.byte	0x04
	.zero		1


	//   ....[86]....
        /*0664*/ 	.word	0x00001040
        /*0668*/ 	.word	0x000000ff
        /*066c*/ 	.word	0x000002a0
        /*0670*/ 	.short	0x0100
        /*0672*/ 	.byte	0x04
	.zero		1


	//   ....[87]....
        /*0674*/ 	.word	0x00001050
        /*0678*/ 	.word	0x000000ff
        /*067c*/ 	.word	0x000002c0
        /*0680*/ 	.short	0x0100
        /*0682*/ 	.byte	0x04
	.zero		1


	//   ....[88]....
        /*0684*/ 	.word	0x00001060
        /*0688*/ 	.word	0x000000ff
        /*068c*/ 	.word	0x000002a8
        /*0690*/ 	.short	0x0100
        /*0692*/ 	.byte	0x04
	.zero		1


	//   ....[89]....
        /*0694*/ 	.word	0x00001070
        /*0698*/ 	.word	0x000000ff
        /*069c*/ 	.word	0x000002c8
        /*06a0*/ 	.short	0x0100
        /*06a2*/ 	.byte	0x04
	.zero		1


	//   ....[90]....
        /*06a4*/ 	.word	0x00001170
        /*06a8*/ 	.word	0x000000ff
        /*06ac*/ 	.word	0x000002d0
        /*06b0*/ 	.short	0x0100
        /*06b2*/ 	.byte	0x04
	.zero		1


	//   ....[91]....
        /*06b4*/ 	.word	0x00001180
        /*06b8*/ 	.word	0x000000ff
        /*06bc*/ 	.word	0x000002e0
        /*06c0*/ 	.short	0x0100
        /*06c2*/ 	.byte	0x04
	.zero		1


	//   ....[92]....
        /*06c4*/ 	.word	0x00001190
        /*06c8*/ 	.word	0x000000ff
        /*06cc*/ 	.word	0x000002d8
        /*06d0*/ 	.short	0x0100
        /*06d2*/ 	.byte	0x04
	.zero		1


	//   ....[93]....
        /*06d4*/ 	.word	0x000011a0
        /*06d8*/ 	.word	0x000000ff
        /*06dc*/ 	.word	0x000002e8
        /*06e0*/ 	.short	0x0100
        /*06e2*/ 	.byte	0x04
	.zero		1


	//   ....[94]....
        /*06e4*/ 	.word	0x000012a0
        /*06e8*/ 	.word	0x000000ff
        /*06ec*/ 	.word	0x000002f0
        /*06f0*/ 	.short	0x0100
        /*06f2*/ 	.byte	0x06
	.zero		1


	//   ....[95]....
        /*06f4*/ 	.word	0x00001ed0
        /*06f8*/ 	.word	0x00000000
        /*06fc*/ 	.word	0x000002e0
        /*0700*/ 	.short	0x010a
        /*0702*/ 	.byte	0xff
	.zero		1


	//   ....[96]....
        /*0704*/ 	.word	0x00001f00
        /*0708*/ 	.word	0x00000000
        /*070c*/ 	.word	0x000002d0
        /*0710*/ 	.short	0x0101
        /*0712*/ 	.byte	0xff
	.zero		1


	//   ....[97]....
        /*0714*/ 	.word	0x00001fa0
        /*0718*/ 	.word	0x000000ff
        /*071c*/ 	.word	0x00000118
        /*0720*/ 	.short	0x010a
        /*0722*/ 	.byte	0x04
	.zero		1


	//   ....[98]....
        /*0724*/ 	.word	0x00002070
        /*0728*/ 	.word	0x000000ff
        /*072c*/ 	.word	0x00000118
        /*0730*/ 	.short	0x010a
        /*0732*/ 	.byte	0x21
	.zero		1


	//   ....[99]....
        /*0734*/ 	.word	0x00002220
        /*0738*/ 	.word	0x000000ff
        /*073c*/ 	.word	0x00000118
        /*0740*/ 	.short	0x010a
        /*0742*/ 	.byte	0x05
	.zero		1


	//   ....[100]....
        /*0744*/ 	.word	0x00002340
        /*0748*/ 	.word	0x000000ff
        /*074c*/ 	.word	0x00000268
        /*0750*/ 	.short	0x0101
        /*0752*/ 	.byte	0x0d
	.zero		1


	//   ....[101]....
        /*0754*/ 	.word	0x00002360
        /*0758*/ 	.word	0x000000ff
        /*075c*/ 	.word	0x00000118
        /*0760*/ 	.short	0x010a
        /*0762*/ 	.byte	0x04
	.zero		1


	//   ....[102]....
        /*0764*/ 	.word	0x000023e0
        /*0768*/ 	.word	0x000000ff
        /*076c*/ 	.word	0x00000118
        /*0770*/ 	.short	0x010a
        /*0772*/ 	.byte	0x11
	.zero		1


	//   ....[103]....
        /*0774*/ 	.word	0x00002580
        /*0778*/ 	.word	0x000000ff
        /*077c*/ 	.word	0x00000118
        /*0780*/ 	.short	0x010a
        /*0782*/ 	.byte	0x05
	.zero		1


	//   ....[104]....
        /*0784*/ 	.word	0x000026c0
        /*0788*/ 	.word	0x00000003
        /*078c*/ 	.word	0x00000270
        /*0790*/ 	.short	0x010a
        /*0792*/ 	.byte	0xff
	.zero		1


	//   ....[105]....
        /*0794*/ 	.word	0x00002810
        /*0798*/ 	.word	0x00000000
        /*079c*/ 	.word	0x00000000
        /*07a0*/ 	.short	0x0101
        /*07a2*/ 	.byte	0xff
	.zero		1


	//   ....[106]....
        /*07a4*/ 	.word	0x00002dd0
        /*07a8*/ 	.word	0x000000ff
        /*07ac*/ 	.word	0x00000000
        /*07b0*/ 	.short	0x010a
        /*07b2*/ 	.byte	0x04
	.zero		1


	//   ....[107]....
        /*07b4*/ 	.word	0x00002e60
        /*07b8*/ 	.word	0x000000ff
        /*07bc*/ 	.word	0x00000000
        /*07c0*/ 	.short	0x010a
        /*07c2*/ 	.byte	0x05
	.zero		1


	//   ....[108]....
        /*07c4*/ 	.word	0x00002ef0
        /*07c8*/ 	.word	0x000000ff
        /*07cc*/ 	.word	0x00000000
        /*07d0*/ 	.short	0x010a
        /*07d2*/ 	.byte	0x05
	.zero		1


	//   ....[109]....
        /*07d4*/ 	.word	0x00002f80
        /*07d8*/ 	.word	0x000000ff
        /*07dc*/ 	.word	0x00000000
        /*07e0*/ 	.short	0x010a
        /*07e2*/ 	.byte	0x05
	.zero		1


	//   ....[110]....
        /*07e4*/ 	.word	0x00003010
        /*07e8*/ 	.word	0x000000ff
        /*07ec*/ 	.word	0x00000000
        /*07f0*/ 	.short	0x010a
        /*07f2*/ 	.byte	0x05
	.zero		1


	//   ....[111]....
        /*07f4*/ 	.word	0x000030a0
        /*07f8*/ 	.word	0x000000ff
        /*07fc*/ 	.word	0x00000000
        /*0800*/ 	.short	0x010a
        /*0802*/ 	.byte	0x05
	.zero		1


	//   ....[112]....
        /*0804*/ 	.word	0x00003130
        /*0808*/ 	.word	0x000000ff
        /*080c*/ 	.word	0x00000000
        /*0810*/ 	.short	0x010a
        /*0812*/ 	.byte	0x05
	.zero		1


	//   ....[113]....
        /*0814*/ 	.word	0x000031c0
        /*0818*/ 	.word	0x000000ff
        /*081c*/ 	.word	0x00000000
        /*0820*/ 	.short	0x010a
        /*0822*/ 	.byte	0x05
	.zero		1


	//   ....[114]....
        /*0824*/ 	.word	0x00003250
        /*0828*/ 	.word	0x000000ff
        /*082c*/ 	.word	0x00000000
        /*0830*/ 	.short	0x010a
        /*0832*/ 	.byte	0x05
	.zero		1


	//   ....[115]....
        /*0834*/ 	.word	0x000032e0
        /*0838*/ 	.word	0x000000ff
        /*083c*/ 	.word	0x00000000
        /*0840*/ 	.short	0x010a
        /*0842*/ 	.byte	0x05
	.zero		1


	//   ....[116]....
        /*0844*/ 	.word	0x00003370
        /*0848*/ 	.word	0x000000ff
        /*084c*/ 	.word	0x00000000
        /*0850*/ 	.short	0x010a
        /*0852*/ 	.byte	0x05
	.zero		1


	//   ....[117]....
        /*0854*/ 	.word	0x00003400
        /*0858*/ 	.word	0x000000ff
        /*085c*/ 	.word	0x00000000
        /*0860*/ 	.short	0x010a
        /*0862*/ 	.byte	0x05
	.zero		1


	//   ....[118]....
        /*0864*/ 	.word	0x00003490
        /*0868*/ 	.word	0x000000ff
        /*086c*/ 	.word	0x00000000
        /*0870*/ 	.short	0x010a
        /*0872*/ 	.byte	0x05
	.zero		1


	//   ....[119]....
        /*0874*/ 	.word	0x00003520
        /*0878*/ 	.word	0x000000ff
        /*087c*/ 	.word	0x00000000
        /*0880*/ 	.short	0x010a
        /*0882*/ 	.byte	0x05
	.zero		1


	//   ....[120]....
        /*0884*/ 	.word	0x000035b0
        /*0888*/ 	.word	0x000000ff
        /*088c*/ 	.word	0x00000000
        /*0890*/ 	.short	0x010a
        /*0892*/ 	.byte	0x05
	.zero		1


	//   ....[121]....
        /*0894*/ 	.word	0x00003640
        /*0898*/ 	.word	0x000000ff
        /*089c*/ 	.word	0x00000000
        /*08a0*/ 	.short	0x010a
        /*08a2*/ 	.byte	0x05
	.zero		1


	//   ....[122]....
        /*08a4*/ 	.word	0x000036d0
        /*08a8*/ 	.word	0x000000ff
        /*08ac*/ 	.word	0x00000000
        /*08b0*/ 	.short	0x010a
        /*08b2*/ 	.byte	0x05
	.zero		1


	//   ....[123]....
        /*08b4*/ 	.word	0x00003760
        /*08b8*/ 	.word	0x000000ff
        /*08bc*/ 	.word	0x00000000
        /*08c0*/ 	.short	0x010a
        /*08c2*/ 	.byte	0x05
	.zero		1


	//   ....[124]....
        /*08c4*/ 	.word	0x000037f0
        /*08c8*/ 	.word	0x000000ff
        /*08cc*/ 	.word	0x00000000
        /*08d0*/ 	.short	0x010a
        /*08d2*/ 	.byte	0x05
	.zero		1


	//   ....[125]....
        /*08d4*/ 	.word	0x00003880
        /*08d8*/ 	.word	0x000000ff
        /*08dc*/ 	.word	0x00000000
        /*08e0*/ 	.short	0x010a
        /*08e2*/ 	.byte	0x05
	.zero		1


	//   ....[126]....
        /*08e4*/ 	.word	0x00003910
        /*08e8*/ 	.word	0x000000ff
        /*08ec*/ 	.word	0x00000000
        /*08f0*/ 	.short	0x010a
        /*08f2*/ 	.byte	0x05
	.zero		1


	//   ....[127]....
        /*08f4*/ 	.word	0x000039a0
        /*08f8*/ 	.word	0x000000ff
        /*08fc*/ 	.word	0x00000000
        /*0900*/ 	.short	0x010a
        /*0902*/ 	.byte	0x05
	.zero		1


	//   ....[128]....
        /*0904*/ 	.word	0x00003a30
        /*0908*/ 	.word	0x000000ff
        /*090c*/ 	.word	0x00000000
        /*0910*/ 	.short	0x010a
        /*0912*/ 	.byte	0x05
	.zero		1


	//   ....[129]....
        /*0914*/ 	.word	0x00003ac0
        /*0918*/ 	.word	0x000000ff
        /*091c*/ 	.word	0x00000000
        /*0920*/ 	.short	0x010a
        /*0922*/ 	.byte	0x05
	.zero		1


	//   ....[130]....
        /*0924*/ 	.word	0x00003b50
        /*0928*/ 	.word	0x000000ff
        /*092c*/ 	.word	0x00000000
        /*0930*/ 	.short	0x010a
        /*0932*/ 	.byte	0x05
	.zero		1


	//   ....[131]....
        /*0934*/ 	.word	0x00003be0
        /*0938*/ 	.word	0x000000ff
        /*093c*/ 	.word	0x00000000
        /*0940*/ 	.short	0x010a
        /*0942*/ 	.byte	0x05
	.zero		1


	//   ....[132]....
        /*0944*/ 	.word	0x00003c70
        /*0948*/ 	.word	0x000000ff
        /*094c*/ 	.word	0x00000000
        /*0950*/ 	.short	0x010a
        /*0952*/ 	.byte	0x05
	.zero		1


	//   ....[133]....
        /*0954*/ 	.word	0x00003d00
        /*0958*/ 	.word	0x000000ff
        /*095c*/ 	.word	0x00000000
        /*0960*/ 	.short	0x010a
        /*0962*/ 	.byte	0x05
	.zero		1


	//   ....[134]....
        /*0964*/ 	.word	0x00003d90
        /*0968*/ 	.word	0x000000ff
        /*096c*/ 	.word	0x00000000
        /*0970*/ 	.short	0x010a
        /*0972*/ 	.byte	0x05
	.zero		1


	//   ....[135]....
        /*0974*/ 	.word	0x00003e20
        /*0978*/ 	.word	0x000000ff
        /*097c*/ 	.word	0x00000000
        /*0980*/ 	.short	0x010a
        /*0982*/ 	.byte	0x05
	.zero		1


	//   ....[136]....
        /*0984*/ 	.word	0x00003eb0
        /*0988*/ 	.word	0x000000ff
        /*098c*/ 	.word	0x00000000
        /*0990*/ 	.short	0x010a
        /*0992*/ 	.byte	0x05
	.zero		1


	//   ....[137]....
        /*0994*/ 	.word	0x00003f40
        /*0998*/ 	.word	0x000000ff
        /*099c*/ 	.word	0x00000000
        /*09a0*/ 	.short	0x010a
        /*09a2*/ 	.byte	0x05
	.zero		1


	//   ....[138]....
        /*09a4*/ 	.word	0x00003fd0
        /*09a8*/ 	.word	0x000000ff
        /*09ac*/ 	.word	0x00000000
        /*09b0*/ 	.short	0x010a
        /*09b2*/ 	.byte	0x05
	.zero		1


	//   ....[139]....
        /*09b4*/ 	.word	0x00004060
        /*09b8*/ 	.word	0x000000ff
        /*09bc*/ 	.word	0x00000000
        /*09c0*/ 	.short	0x010a
        /*09c2*/ 	.byte	0x05
	.zero		1


	//   ....[140]....
        /*09c4*/ 	.word	0x00004100
        /*09c8*/ 	.word	0x00000000
        /*09cc*/ 	.word	0x00000000
        /*09d0*/ 	.short	0x010a
        /*09d2*/ 	.byte	0xff
	.zero		1


	//   ....[141]....
        /*09d4*/ 	.word	0x00004240
        /*09d8*/ 	.word	0x00000000
        /*09dc*/ 	.word	0x000002d0
        /*09e0*/ 	.short	0x010a
        /*09e2*/ 	.byte	0xff
	.zero		1


	//   ....[142]....
        /*09e4*/ 	.word	0x000042b0
        /*09e8*/ 	.word	0x00000000
        /*09ec*/ 	.word	0x00000000
        /*09f0*/ 	.short	0x0101
        /*09f2*/ 	.byte	0xff
	.zero		1


	//   ....[143]....
        /*09f4*/ 	.word	0x000042d0
        /*09f8*/ 	.word	0x000000ff
        /*09fc*/ 	.word	0x00000280
        /*0a00*/ 	.short	0x010a
        /*0a02*/ 	.byte	0x04
	.zero		1


	//   ....[144]....
        /*0a04*/ 	.word	0x000043f0
        /*0a08*/ 	.word	0x00000000
        /*0a0c*/ 	.word	0x00000270
        /*0a10*/ 	.short	0x010a
        /*0a12*/ 	.byte	0xff
	.zero		1


	//   ....[145]....
        /*0a14*/ 	.word	0x000044f0
        /*0a18*/ 	.word	0x00000000
        /*0a1c*/ 	.word	0x00000000
        /*0a20*/ 	.short	0x0101
        /*0a22*/ 	.byte	0xff
	.zero		1


	//   ....[146]....
        /*0a24*/ 	.word	0x00004580
        /*0a28*/ 	.word	0x000000ff
        /*0a2c*/ 	.word	0x00000280
        /*0a30*/ 	.short	0x0106
        /*0a32*/ 	.byte	0x04
	.zero		1


	//   ....[147]....
        /*0a34*/ 	.word	0x000045a0
        /*0a38*/ 	.word	0x000000ff
        /*0a3c*/ 	.word	0x00000280
        /*0a40*/ 	.short	0x010a
        /*0a42*/ 	.byte	0x04
	.zero		1


	//   ....[148]....
        /*0a44*/ 	.word	0x00004630
        /*0a48*/ 	.word	0x000000ff
        /*0a4c*/ 	.word	0x00000280
        /*0a50*/ 	.short	0x0106
        /*0a52*/ 	.byte	0x07
	.zero		1


	//   ....[149]....
        /*0a54*/ 	.word	0x00004670
        /*0a58*/ 	.word	0x00000000
        /*0a5c*/ 	.word	0x00000280
        /*0a60*/ 	.short	0x010a
        /*0a62*/ 	.byte	0xff
	.zero		1


	//   ....[150]....
        /*0a64*/ 	.word	0x000048c0
        /*0a68*/ 	.word	0x000000ff
        /*0a6c*/ 	.word	0x00000008
        /*0a70*/ 	.short	0x010a
        /*0a72*/ 	.byte	0x05
	.zero		1


	//   ....[151]....
        /*0a74*/ 	.word	0x000048e0
        /*0a78*/ 	.word	0x000000ff
        /*0a7c*/ 	.word	0x00000008
        /*0a80*/ 	.short	0x010a
        /*0a82*/ 	.byte	0x05
	.zero		1


	//   ....[152]....
        /*0a84*/ 	.word	0x00004a70
        /*0a88*/ 	.word	0x000000ff
        /*0a8c*/ 	.word	0x00000008
        /*0a90*/ 	.short	0x010a
        /*0a92*/ 	.byte	0x05
	.zero		1


	//   ....[153]....
        /*0a94*/ 	.word	0x00004a90
        /*0a98*/ 	.word	0x000000ff
        /*0a9c*/ 	.word	0x00000008
        /*0aa0*/ 	.short	0x010a
        /*0aa2*/ 	.byte	0x05
	.zero		1


	//   ....[154]....
        /*0aa4*/ 	.word	0x00004b50
        /*0aa8*/ 	.word	0x000000ff
        /*0aac*/ 	.word	0x00000000
        /*0ab0*/ 	.short	0x0101
        /*0ab2*/ 	.byte	0x04
	.zero		1


	//   ....[155]....
        /*0ab4*/ 	.word	0x00004e50
        /*0ab8*/ 	.word	0x00000000
        /*0abc*/ 	.word	0x00000270
        /*0ac0*/ 	.short	0x010a
        /*0ac2*/ 	.byte	0xff
	.zero		1


	//   ....[156]....
        /*0ac4*/ 	.word	0x00004f10
        /*0ac8*/ 	.word	0x00000000
        /*0acc*/ 	.word	0x00000000
        /*0ad0*/ 	.short	0x0101
        /*0ad2*/ 	.byte	0xff
	.zero		1


	//   ....[157]....
        /*0ad4*/ 	.word	0x00004fd0
        /*0ad8*/ 	.word	0x000000ff
        /*0adc*/ 	.word	0x00000000
        /*0ae0*/ 	.short	0x010a
        /*0ae2*/ 	.byte	0x04
	.zero		1


	//   ....[158]....
        /*0ae4*/ 	.word	0x00004fe0
        /*0ae8*/ 	.word	0x000000ff
        /*0aec*/ 	.word	0x000002b0
        /*0af0*/ 	.short	0x010a
        /*0af2*/ 	.byte	0x17
	.zero		1


	//   ....[159]....
        /*0af4*/ 	.word	0x00005090
        /*0af8*/ 	.word	0x000000ff
        /*0afc*/ 	.word	0x00000000
        /*0b00*/ 	.short	0x010a
        /*0b02*/ 	.byte	0x05
	.zero		1


	//   ....[160]....
        /*0b04*/ 	.word	0x000051d0
        /*0b08*/ 	.word	0x000000ff
        /*0b0c*/ 	.word	0x00000000
        /*0b10*/ 	.short	0x010a
        /*0b12*/ 	.byte	0x04
	.zero		1


	//   ....[161]....
        /*0b14*/ 	.word	0x00005420
        /*0b18*/ 	.word	0x000000ff
        /*0b1c*/ 	.word	0x00000000
        /*0b20*/ 	.short	0x010a
        /*0b22*/ 	.byte	0x04
	.zero		1


	//   ....[162]....
        /*0b24*/ 	.word	0x000054b0
        /*0b28*/ 	.word	0x000000ff
        /*0b2c*/ 	.word	0x00000000
        /*0b30*/ 	.short	0x010a
        /*0b32*/ 	.byte	0x05
	.zero		1


	//   ....[163]....
        /*0b34*/ 	.word	0x00005540
        /*0b38*/ 	.word	0x000000ff
        /*0b3c*/ 	.word	0x00000000
        /*0b40*/ 	.short	0x010a
        /*0b42*/ 	.byte	0x05
	.zero		1


	//   ....[164]....
        /*0b44*/ 	.word	0x000055e0
        /*0b48*/ 	.word	0x00000000
        /*0b4c*/ 	.word	0x00000000
        /*0b50*/ 	.short	0x010a
        /*0b52*/ 	.byte	0xff
	.zero		1


	//   ....[165]....
        /*0b54*/ 	.word	0x00005620
        /*0b58*/ 	.word	0x00000000
        /*0b5c*/ 	.word	0x00000000
        /*0b60*/ 	.short	0x010a
        /*0b62*/ 	.byte	0xff
	.zero		1


	//   ....[166]....
        /*0b64*/ 	.word	0x00005690
        /*0b68*/ 	.word	0x000000ff
        /*0b6c*/ 	.word	0x00000000
        /*0b70*/ 	.short	0x0101
        /*0b72*/ 	.byte	0x04
	.zero		1


	//   ....[167]....
        /*0b74*/ 	.word	0x000056d0
        /*0b78*/ 	.word	0x000000ff
        /*0b7c*/ 	.word	0x000002f0
        /*0b80*/ 	.short	0x010a
        /*0b82*/ 	.byte	0x11
	.zero		1


	//   ....[168]....
        /*0b84*/ 	.word	0x00005720
        /*0b88*/ 	.word	0x000000ff
        /*0b8c*/ 	.word	0x00000000
        /*0b90*/ 	.short	0x0101
        /*0b92*/ 	.byte	0x04
	.zero		1


	//   ....[169]....
        /*0b94*/ 	.word	0x00005b90
        /*0b98*/ 	.word	0x0000000c
        /*0b9c*/ 	.word	0x00000270
        /*0ba0*/ 	.short	0x010a
        /*0ba2*/ 	.byte	0xff
	.zero		1


	//   ....[170]....
        /*0ba4*/ 	.word	0x00005d00
        /*0ba8*/ 	.word	0x00000000
        /*0bac*/ 	.word	0x00000000
        /*0bb0*/ 	.short	0x0101
        /*0bb2*/ 	.byte	0xff
	.zero		1


	//   ....[171]....
        /*0bb4*/ 	.word	0x00006180
        /*0bb8*/ 	.word	0x000000ff
        /*0bbc*/ 	.word	0x00000268
        /*0bc0*/ 	.short	0x010a
        /*0bc2*/ 	.byte	0x1d
	.zero		1


	//   ....[172]....
        /*0bc4*/ 	.word	0x00006340
        /*0bc8*/ 	.word	0x000000ff
        /*0bcc*/ 	.word	0x00000248
        /*0bd0*/ 	.short	0x010a
        /*0bd2*/ 	.byte	0x04
	.zero		1


	//   ....[173]....
        /*0bd4*/ 	.word	0x00006590
        /*0bd8*/ 	.word	0x000000ff
        /*0bdc*/ 	.word	0x00000230
        /*0be0*/ 	.short	0x010b
        /*0be2*/ 	.byte	0x04
	.zero		1


	//   ....[174]....
        /*0be4*/ 	.word	0x000065a0
        /*0be8*/ 	.word	0x000000ff
        /*0bec*/ 	.word	0x00000000
        /*0bf0*/ 	.short	0x0101
        /*0bf2*/ 	.byte	0x10
	.zero		1


	//   ....[175]....
        /*0bf4*/ 	.word	0x000065b0
        /*0bf8*/ 	.word	0x000000ff
        /*0bfc*/ 	.word	0x00000248
        /*0c00*/ 	.short	0x010a
        /*0c02*/ 	.byte	0x05
	.zero		1


	//   ....[176]....
        /*0c04*/ 	.word	0x00006810
        /*0c08*/ 	.word	0x000000ff
        /*0c0c*/ 	.word	0x00000230
        /*0c10*/ 	.short	0x010b
        /*0c12*/ 	.byte	0x05
	.zero		1


	//   ....[177]....
        /*0c14*/ 	.word	0x00006820
        /*0c18*/ 	.word	0x000000ff
        /*0c1c*/ 	.word	0x00000000
        /*0c20*/ 	.short	0x0101
        /*0c22*/ 	.byte	0x04
	.zero		1


	//   ....[178]....
        /*0c24*/ 	.word	0x000068e0
        /*0c28*/ 	.word	0x000000ff
        /*0c2c*/ 	.word	0x00000000
        /*0c30*/ 	.short	0x010a
        /*0c32*/ 	.byte	0x04
	.zero		1


	//   ....[179]....
        /*0c34*/ 	.word	0x00006970
        /*0c38*/ 	.word	0x000000ff
        /*0c3c*/ 	.word	0x00000000
        /*0c40*/ 	.short	0x010a
        /*0c42*/ 	.byte	0x05
	.zero		1


	//   ....[180]....
        /*0c44*/ 	.word	0x00006a10
        /*0c48*/ 	.word	0x00000000
        /*0c4c*/ 	.word	0x00000000
        /*0c50*/ 	.short	0x010a
        /*0c52*/ 	.byte	0xff
	.zero		1


	//   ....[181]....
        /*0c54*/ 	.word	0x00006d60
        /*0c58*/ 	.word	0x00000003
        /*0c5c*/ 	.word	0x00000270
        /*0c60*/ 	.short	0x010a
        /*0c62*/ 	.byte	0xff
	.zero		1


	//   ....[182]....
        /*0c64*/ 	.word	0x00006ee0
        /*0c68*/ 	.word	0x00000000
        /*0c6c*/ 	.word	0x00000000
        /*0c70*/ 	.short	0x0101
        /*0c72*/ 	.byte	0xff
	.zero		1


	//   ....[183]....
        /*0c74*/ 	.word	0x00007a70
        /*0c78*/ 	.word	0x00000000
        /*0c7c*/ 	.word	0x00000230
        /*0c80*/ 	.short	0x010a
        /*0c82*/ 	.byte	0xff
	.zero		1


	//   ....[184]....
        /*0c84*/ 	.word	0x00007aa0
        /*0c88*/ 	.word	0x00000035
        /*0c8c*/ 	.word	0x00000290
        /*0c90*/ 	.short	0x010a
        /*0c92*/ 	.byte	0xff
	.zero		1


	//   ....[185]....
        /*0c94*/ 	.word	0x00007bb0
        /*0c98*/ 	.word	0x00000000
        /*0c9c*/ 	.word	0x00000230
        /*0ca0*/ 	.short	0x010a
        /*0ca2*/ 	.byte	0xff
	.zero		1


	//   ....[186]....
        /*0ca4*/ 	.word	0x00007cc0
        /*0ca8*/ 	.word	0x00000035
        /*0cac*/ 	.word	0x00000290
        /*0cb0*/ 	.short	0x010a
        /*0cb2*/ 	.byte	0xff
	.zero		1


	//   ....[187]....
        /*0cb4*/ 	.word	0x000084e0
        /*0cb8*/ 	.word	0x00000000
        /*0cbc*/ 	.word	0x00000000
        /*0cc0*/ 	.short	0x0101
        /*0cc2*/ 	.byte	0xff
	.zero		1


	//   ....[188]....
        /*0cc4*/ 	.word	0x000084f0
        /*0cc8*/ 	.word	0x00000003
        /*0ccc*/ 	.word	0x00000230
        /*0cd0*/ 	.short	0x010a
        /*0cd2*/ 	.byte	0xff
	.zero		1


	//   ....[189]....
        /*0cd4*/ 	.word	0x000085b0
        /*0cd8*/ 	.word	0x00000003
        /*0cdc*/ 	.word	0x00000230
        /*0ce0*/ 	.short	0x010a
        /*0ce2*/ 	.byte	0xff
	.zero		1


	//   ....[190]....
        /*0ce4*/ 	.word	0x00008910
        /*0ce8*/ 	.word	0x00000035
        /*0cec*/ 	.word	0x00000000
        /*0cf0*/ 	.short	0x0101
        /*0cf2*/ 	.byte	0xff
	.zero		1


	//   ....[191]....
        /*0cf4*/ 	.word	0x00008ee0
        /*0cf8*/ 	.word	0x00000000
        /*0cfc*/ 	.word	0x00000000
        /*0d00*/ 	.short	0x0101
        /*0d02*/ 	.byte	0xff
	.zero		1


	//   ....[192]....
        /*0d04*/ 	.word	0x000091a0
        /*0d08*/ 	.word	0x000000ff
        /*0d0c*/ 	.word	0x00000000
        /*0d10*/ 	.short	0x0101
        /*0d12*/ 	.byte	0x04
	.zero		1


	//   ....[193]....
        /*0d14*/ 	.word	0x000091c0
        /*0d18*/ 	.word	0x00000000
        /*0d1c*/ 	.word	0x000002e0
        /*0d20*/ 	.short	0x010a
        /*0d22*/ 	.byte	0xff
	.zero		1


	//   ....[194]....
        /*0d24*/ 	.word	0x00009220
        /*0d28*/ 	.word	0x00000000
        /*0d2c*/ 	.word	0x00000118
        /*0d30*/ 	.short	0x010a
        /*0d32*/ 	.byte	0xff
	.zero		1


	//   ....[195]....
        /*0d34*/ 	.word	0x00009280
        /*0d38*/ 	.word	0x00000000
        /*0d3c*/ 	.word	0x00000118
        /*0d40*/ 	.short	0x010a
        /*0d42*/ 	.byte	0xff
	.zero		1


	//   ....[196]....
        /*0d44*/ 	.word	0x000092d0
        /*0d48*/ 	.word	0x00000003
        /*0d4c*/ 	.word	0x00000270
        /*0d50*/ 	.short	0x010a
        /*0d52*/ 	.byte	0xff
	.zero		1


	//   ....[197]....
        /*0d54*/ 	.word	0x00009330
        /*0d58*/ 	.word	0x00000000
        /*0d5c*/ 	.word	0x00000000
        /*0d60*/ 	.short	0x010a
        /*0d62*/ 	.byte	0xff
	.zero		1


	//   ....[198]....
        /*0d64*/ 	.word	0x00009390
        /*0d68*/ 	.word	0x00000000
        /*0d6c*/ 	.word	0x00000000
        /*0d70*/ 	.short	0x010a
        /*0d72*/ 	.byte	0xff
	.zero		1


	//   ....[199]....
        /*0d74*/ 	.word	0x000093f0
        /*0d78*/ 	.word	0x00000000
        /*0d7c*/ 	.word	0x00000000
        /*0d80*/ 	.short	0x010a
        /*0d82*/ 	.byte	0xff
	.zero		1


	//   ....[200]....
        /*0d84*/ 	.word	0x00009450
        /*0d88*/ 	.word	0x00000000
        /*0d8c*/ 	.word	0x00000000
        /*0d90*/ 	.short	0x010a
        /*0d92*/ 	.byte	0xff
	.zero		1


	//   ....[201]....
        /*0d94*/ 	.word	0x000094b0
        /*0d98*/ 	.word	0x00000000
        /*0d9c*/ 	.word	0x00000000
        /*0da0*/ 	.short	0x010a
        /*0da2*/ 	.byte	0xff
	.zero		1


	//   ....[202]....
        /*0da4*/ 	.word	0x00009510
        /*0da8*/ 	.word	0x00000000
        /*0dac*/ 	.word	0x00000000
        /*0db0*/ 	.short	0x010a
        /*0db2*/ 	.byte	0xff
	.zero		1


	//   ....[203]....
        /*0db4*/ 	.word	0x00009570
        /*0db8*/ 	.word	0x00000000
        /*0dbc*/ 	.word	0x00000000
        /*0dc0*/ 	.short	0x010a
        /*0dc2*/ 	.byte	0xff
	.zero		1


	//   ....[204]....
        /*0dc4*/ 	.word	0x000095d0
        /*0dc8*/ 	.word	0x00000000
        /*0dcc*/ 	.word	0x00000000
        /*0dd0*/ 	.short	0x010a
        /*0dd2*/ 	.byte	0xff
	.zero		1


	//   ....[205]....
        /*0dd4*/ 	.word	0x00009630
        /*0dd8*/ 	.word	0x00000000
        /*0ddc*/ 	.word	0x00000000
        /*0de0*/ 	.short	0x010a
        /*0de2*/ 	.byte	0xff
	.zero		1


	//   ....[206]....
        /*0de4*/ 	.word	0x00009690
        /*0de8*/ 	.word	0x00000000
        /*0dec*/ 	.word	0x00000000
        /*0df0*/ 	.short	0x010a
        /*0df2*/ 	.byte	0xff
	.zero		1


	//   ....[207]....
        /*0df4*/ 	.word	0x000096f0
        /*0df8*/ 	.word	0x00000000
        /*0dfc*/ 	.word	0x00000000
        /*0e00*/ 	.short	0x010a
        /*0e02*/ 	.byte	0xff
	.zero		1


	//   ....[208]....
        /*0e04*/ 	.word	0x00009750
        /*0e08*/ 	.word	0x00000000
        /*0e0c*/ 	.word	0x00000000
        /*0e10*/ 	.short	0x010a
        /*0e12*/ 	.byte	0xff
	.zero		1


	//   ....[209]....
        /*0e14*/ 	.word	0x000097b0
        /*0e18*/ 	.word	0x00000000
        /*0e1c*/ 	.word	0x00000000
        /*0e20*/ 	.short	0x010a
        /*0e22*/ 	.byte	0xff
	.zero		1


	//   ....[210]....
        /*0e24*/ 	.word	0x00009810
        /*0e28*/ 	.word	0x00000000
        /*0e2c*/ 	.word	0x00000000
        /*0e30*/ 	.short	0x010a
        /*0e32*/ 	.byte	0xff
	.zero		1


	//   ....[211]....
        /*0e34*/ 	.word	0x00009870
        /*0e38*/ 	.word	0x00000000
        /*0e3c*/ 	.word	0x00000000
        /*0e40*/ 	.short	0x010a
        /*0e42*/ 	.byte	0xff
	.zero		1


	//   ....[212]....
        /*0e44*/ 	.word	0x000098d0
        /*0e48*/ 	.word	0x00000000
        /*0e4c*/ 	.word	0x00000000
        /*0e50*/ 	.short	0x010a
        /*0e52*/ 	.byte	0xff
	.zero		1


	//   ....[213]....
        /*0e54*/ 	.word	0x00009930
        /*0e58*/ 	.word	0x00000000
        /*0e5c*/ 	.word	0x00000000
        /*0e60*/ 	.short	0x010a
        /*0e62*/ 	.byte	0xff
	.zero		1


	//   ....[214]....
        /*0e64*/ 	.word	0x00009990
        /*0e68*/ 	.word	0x00000000
        /*0e6c*/ 	.word	0x00000000
        /*0e70*/ 	.short	0x010a
        /*0e72*/ 	.byte	0xff
	.zero		1


	//   ....[215]....
        /*0e74*/ 	.word	0x000099f0
        /*0e78*/ 	.word	0x00000000
        /*0e7c*/ 	.word	0x00000000
        /*0e80*/ 	.short	0x010a
        /*0e82*/ 	.byte	0xff
	.zero		1


	//   ....[216]....
        /*0e84*/ 	.word	0x00009a50
        /*0e88*/ 	.word	0x00000000
        /*0e8c*/ 	.word	0x00000000
        /*0e90*/ 	.short	0x010a
        /*0e92*/ 	.byte	0xff
	.zero		1


	//   ....[217]....
        /*0e94*/ 	.word	0x00009ab0
        /*0e98*/ 	.word	0x00000000
        /*0e9c*/ 	.word	0x00000000
        /*0ea0*/ 	.short	0x010a
        /*0ea2*/ 	.byte	0xff
	.zero		1


	//   ....[218]....
        /*0ea4*/ 	.word	0x00009b10
        /*0ea8*/ 	.word	0x00000000
        /*0eac*/ 	.word	0x00000000
        /*0eb0*/ 	.short	0x010a
        /*0eb2*/ 	.byte	0xff
	.zero		1


	//   ....[219]....
        /*0eb4*/ 	.word	0x00009b70
        /*0eb8*/ 	.word	0x00000000
        /*0ebc*/ 	.word	0x00000000
        /*0ec0*/ 	.short	0x010a
        /*0ec2*/ 	.byte	0xff
	.zero		1


	//   ....[220]....
        /*0ec4*/ 	.word	0x00009bd0
        /*0ec8*/ 	.word	0x00000000
        /*0ecc*/ 	.word	0x00000000
        /*0ed0*/ 	.short	0x010a
        /*0ed2*/ 	.byte	0xff
	.zero		1


	//   ....[221]....
        /*0ed4*/ 	.word	0x00009c30
        /*0ed8*/ 	.word	0x00000000
        /*0edc*/ 	.word	0x00000000
        /*0ee0*/ 	.short	0x010a
        /*0ee2*/ 	.byte	0xff
	.zero		1


	//   ....[222]....
        /*0ee4*/ 	.word	0x00009c90
        /*0ee8*/ 	.word	0x00000000
        /*0eec*/ 	.word	0x00000000
        /*0ef0*/ 	.short	0x010a
        /*0ef2*/ 	.byte	0xff
	.zero		1


	//   ....[223]....
        /*0ef4*/ 	.word	0x00009cf0
        /*0ef8*/ 	.word	0x00000000
        /*0efc*/ 	.word	0x00000000
        /*0f00*/ 	.short	0x010a
        /*0f02*/ 	.byte	0xff
	.zero		1


	//   ....[224]....
        /*0f04*/ 	.word	0x00009d50
        /*0f08*/ 	.word	0x00000000
        /*0f0c*/ 	.word	0x00000000
        /*0f10*/ 	.short	0x010a
        /*0f12*/ 	.byte	0xff
	.zero		1


	//   ....[225]....
        /*0f14*/ 	.word	0x00009db0
        /*0f18*/ 	.word	0x00000000
        /*0f1c*/ 	.word	0x00000000
        /*0f20*/ 	.short	0x010a
        /*0f22*/ 	.byte	0xff
	.zero		1


	//   ....[226]....
        /*0f24*/ 	.word	0x00009e10
        /*0f28*/ 	.word	0x00000000
        /*0f2c*/ 	.word	0x00000000
        /*0f30*/ 	.short	0x010a
        /*0f32*/ 	.byte	0xff
	.zero		1


	//   ....[227]....
        /*0f34*/ 	.word	0x00009e70
        /*0f38*/ 	.word	0x00000000
        /*0f3c*/ 	.word	0x00000000
        /*0f40*/ 	.short	0x010a
        /*0f42*/ 	.byte	0xff
	.zero		1


	//   ....[228]....
        /*0f44*/ 	.word	0x00009ed0
        /*0f48*/ 	.word	0x00000000
        /*0f4c*/ 	.word	0x00000000
        /*0f50*/ 	.short	0x010a
        /*0f52*/ 	.byte	0xff
	.zero		1


	//   ....[229]....
        /*0f54*/ 	.word	0x00009f30
        /*0f58*/ 	.word	0x00000000
        /*0f5c*/ 	.word	0x00000000
        /*0f60*/ 	.short	0x010a
        /*0f62*/ 	.byte	0xff
	.zero		1


	//   ....[230]....
        /*0f64*/ 	.word	0x00009f90
        /*0f68*/ 	.word	0x00000000
        /*0f6c*/ 	.word	0x00000000
        /*0f70*/ 	.short	0x010a
        /*0f72*/ 	.byte	0xff
	.zero		1


	//   ....[231]....
        /*0f74*/ 	.word	0x00009fe0
        /*0f78*/ 	.word	0x00000000
        /*0f7c*/ 	.word	0x000002d0
        /*0f80*/ 	.short	0x010a
        /*0f82*/ 	.byte	0xff
	.zero		1


	//   ....[232]....
        /*0f84*/ 	.word	0x0000a040
        /*0f88*/ 	.word	0x00000000
        /*0f8c*/ 	.word	0x00000280
        /*0f90*/ 	.short	0x010a
        /*0f92*/ 	.byte	0xff
	.zero		1


	//   ....[233]....
        /*0f94*/ 	.word	0x0000a090
        /*0f98*/ 	.word	0x00000000
        /*0f9c*/ 	.word	0x00000270
        /*0fa0*/ 	.short	0x010a
        /*0fa2*/ 	.byte	0xff
	.zero		1


	//   ....[234]....
        /*0fa4*/ 	.word	0x0000a0f0
        /*0fa8*/ 	.word	0x00000000
        /*0fac*/ 	.word	0x00000280
        /*0fb0*/ 	.short	0x010a
        /*0fb2*/ 	.byte	0xff
	.zero		1


	//   ....[235]....
        /*0fb4*/ 	.word	0x0000a150
        /*0fb8*/ 	.word	0x00000005
        /*0fbc*/ 	.word	0x00000008
        /*0fc0*/ 	.short	0x010a
        /*0fc2*/ 	.byte	0xff
	.zero		1


	//   ....[236]....
        /*0fc4*/ 	.word	0x0000a230
        /*0fc8*/ 	.word	0x00000003
        /*0fcc*/ 	.word	0x00000008
        /*0fd0*/ 	.short	0x010a
        /*0fd2*/ 	.byte	0xff
	.zero		1


	//   ....[237]....
        /*0fd4*/ 	.word	0x0000a280
        /*0fd8*/ 	.word	0x00000000
        /*0fdc*/ 	.word	0x00000270
        /*0fe0*/ 	.short	0x010a
        /*0fe2*/ 	.byte	0xff
	.zero		1


	//   ....[238]....
        /*0fe4*/ 	.word	0x0000a2e0
        /*0fe8*/ 	.word	0x00000000
        /*0fec*/ 	.word	0x000002b0
        /*0ff0*/ 	.short	0x010a
        /*0ff2*/ 	.byte	0xff
	.zero		1


	//   ....[239]....
        /*0ff4*/ 	.word	0x0000a340
        /*0ff8*/ 	.word	0x00000000
        /*0ffc*/ 	.word	0x00000000
        /*1000*/ 	.short	0x010a
        /*1002*/ 	.byte	0xff
	.zero		1


	//   ....[240]....
        /*1004*/ 	.word	0x0000a3a0
        /*1008*/ 	.word	0x00000000
        /*100c*/ 	.word	0x00000000
        /*1010*/ 	.short	0x010a
        /*1012*/ 	.byte	0xff
	.zero		1


	//   ....[241]....
        /*1014*/ 	.word	0x0000a400
        /*1018*/ 	.word	0x00000000
        /*101c*/ 	.word	0x00000000
        /*1020*/ 	.short	0x010a
        /*1022*/ 	.byte	0xff
	.zero		1


	//   ....[242]....
        /*1024*/ 	.word	0x0000a460
        /*1028*/ 	.word	0x00000000
        /*102c*/ 	.word	0x00000000
        /*1030*/ 	.short	0x010a
        /*1032*/ 	.byte	0xff
	.zero		1


	//   ....[243]....
        /*1034*/ 	.word	0x0000a4c0
        /*1038*/ 	.word	0x00000000
        /*103c*/ 	.word	0x000002f0
        /*1040*/ 	.short	0x010a
        /*1042*/ 	.byte	0xff
	.zero		1


	//   ....[244]....
        /*1044*/ 	.word	0x0000a510
        /*1048*/ 	.word	0x0000000c
        /*104c*/ 	.word	0x00000270
        /*1050*/ 	.short	0x010a
        /*1052*/ 	.byte	0xff
	.zero		1


	//   ....[245]....
        /*1054*/ 	.word	0x0000a570
        /*1058*/ 	.word	0x00000000
        /*105c*/ 	.word	0x00000268
        /*1060*/ 	.short	0x010a
        /*1062*/ 	.byte	0xff
	.zero		1


	//   ....[246]....
        /*1064*/ 	.word	0x0000a5d0
        /*1068*/ 	.word	0x00000000
        /*106c*/ 	.word	0x00000248
        /*1070*/ 	.short	0x010a
        /*1072*/ 	.byte	0xff
	.zero		1


	//   ....[247]....
        /*1074*/ 	.word	0x0000a630
        /*1078*/ 	.word	0x00000000
        /*107c*/ 	.word	0x00000248
        /*1080*/ 	.short	0x010a
        /*1082*/ 	.byte	0xff
	.zero		1


	//   ....[248]....
        /*1084*/ 	.word	0x0000a690
        /*1088*/ 	.word	0x00000000
        /*108c*/ 	.word	0x00000000
        /*1090*/ 	.short	0x010a
        /*1092*/ 	.byte	0xff
	.zero		1


	//   ....[249]....
        /*1094*/ 	.word	0x0000a6f0
        /*1098*/ 	.word	0x00000000
        /*109c*/ 	.word	0x00000000
        /*10a0*/ 	.short	0x010a
        /*10a2*/ 	.byte	0xff
	.zero		1


	//   ....[250]....
        /*10a4*/ 	.word	0x0000a740
        /*10a8*/ 	.word	0x00000003
        /*10ac*/ 	.word	0x00000270
        /*10b0*/ 	.short	0x010a
        /*10b2*/ 	.byte	0xff
	.zero		1


	//   ....[251]....
        /*10b4*/ 	.word	0x0000a790
        /*10b8*/ 	.word	0x00000000
        /*10bc*/ 	.word	0x00000230
        /*10c0*/ 	.short	0x010a
        /*10c2*/ 	.byte	0xff
	.zero		1


	//   ....[252]....
        /*10c4*/ 	.word	0x0000a7e0
        /*10c8*/ 	.word	0x00000035
        /*10cc*/ 	.word	0x00000290
        /*10d0*/ 	.short	0x010a
        /*10d2*/ 	.byte	0xff
	.zero		1


	//   ....[253]....
        /*10d4*/ 	.word	0x0000a830
        /*10d8*/ 	.word	0x00000003
        /*10dc*/ 	.word	0x00000230
        /*10e0*/ 	.short	0x010a
        /*10e2*/ 	.byte	0xff
	.zero		1


	//----- nvinfo : EIATTR_NUM_MBARRIERS
	.align		4
.L_47:
        /*10e4*/ 	.byte	0x03, 0x38
        /*10e6*/ 	.short	0x005f


	//----- nvinfo : EIATTR_EXIT_INSTR_OFFSETS
	.align		4
        /*10e8*/ 	.byte	0x04, 0x1c
        /*10ea*/ 	.short	(.L_49 - .L_48)


	//   ....[0]....
.L_48:
        /*10ec*/ 	.word	0x00004130


	//   ....[1]....
        /*10f0*/ 	.word	0x00004640


	//   ....[2]....
        /*10f4*/ 	.word	0x000046a0


	//   ....[3]....
        /*10f8*/ 	.word	0x00005950


	//   ....[4]....
        /*10fc*/ 	.word	0x00006a40


	//   ....[5]....
        /*1100*/ 	.word	0x00006a80


	//   ....[6]....
        /*1104*/ 	.word	0x00009080


	//   ....[7]....
        /*1108*/ 	.word	0x00009100


	//   ....[8]....
        /*110c*/ 	.word	0x00009130


	//   ....[9]....
        /*1110*/ 	.word	0x000091b0


	//----- nvinfo : EIATTR_MAX_THREADS
	.align		4
.L_49:
        /*1114*/ 	.byte	0x04, 0x05
        /*1116*/ 	.short	(.L_51 - .L_50)
.L_50:
        /*1118*/ 	.word	0x00000100
        /*111c*/ 	.word	0x00000001
        /*1120*/ 	.word	0x00000001


	//----- nvinfo : EIATTR_CRS_STACK_SIZE
	.align		4
.L_51:
        /*1124*/ 	.byte	0x04, 0x1e
        /*1126*/ 	.short	(.L_53 - .L_52)
.L_52:
        /*1128*/ 	.word	0x00000000


	//----- nvinfo : EIATTR_CBANK_PARAM_SIZE
	.align		4
.L_53:
        /*112c*/ 	.byte	0x03, 0x19
        /*112e*/ 	.short	0x0800


	//----- nvinfo : EIATTR_PARAM_CBANK
	.align		4
        /*1130*/ 	.byte	0x04, 0x0a
        /*1132*/ 	.short	(.L_55 - .L_54)
	.align		4
.L_54:
        /*1134*/ 	.word	index@(.nv.constant0._ZN7cutlass13device_kernelINS_4gemm6kernel13GemmUniversalIN4cute5tupleIJiiiiEEENS1_10collective13CollectiveMmaINS1_35MainloopSm100TmaUmmaWarpSpecializedILi35ELi2ELi4ENS5_IJNS4_1CILi2EEESB_NSA_ILi1EEEEEEEENS5_IJNSA_ILi128EEENSA_ILi64EEENSA_ILi32EEEEEENS_10bfloat16_tENS5_IJlSC_lEEESJ_SK_NS4_8TiledMMAINS4_8MMA_AtomIJNS4_26SM100_MMA_F16BF16_2x1SM_SSISJ_SJ_fLi128ELi64ELNS4_4UMMA5MajorE0ELSP_0ELNSO_7ScaleInE0ELSQ_0EEEEEENS4_6LayoutINS5_IJSC_SC_SC_EEENS5_IJNSA_ILi0EEESV_SV_EEEEENS5_IJNS4_10UnderscoreESY_SY_EEEEENS4_28SM100_TMA_2SM_LOAD_MULTICASTENS4_14ComposedLayoutINS4_7SwizzleILi2ELi4ELi3EEENS4_18smem_ptr_flag_bitsILi16EEENST_INS5_IJNSA_ILi8EEESH_EEENS5_IJSH_SC_EEEEEEEvNS4_8identityENS4_18SM100_TMA_2SM_LOADES1B_vS1C_EENS_8epilogue10collective18CollectiveEpilogueINS1F_23Sm100TmaWarpSpecializedILi3ELi2ELi16ELb1ELb0EEEJNS5_IJSG_SG_SH_EEENS5_IJNST_ISG_SC_EENST_INS5_IJNSA_ILi16EEESB_EEENS5_IJSC_SH_EEEEEEEESJ_SK_SJ_SK_NS1F_6fusion15FusionCallbacksIS1J_NS1R_17LinearCombinationISJ_fSJ_fLNS_15FloatRoundStyleE2EEES1K_S1Q_JEEENS4_5SM1004TMEM4LOAD26SM100_TMEM_LOAD_32dp32b16xENS4_13SM90_TMA_LOADENS12_INS13_ILi1ELi4ELi3EEES16_NST_INS5_IJS17_S1M_EEENS5_IJS1M_SC_EEEEEEENS4_39AutoVectorizingCopyWithAssumedAlignmentILi128EEENS4_14SM90_TMA_STOREES26_S28_S28_EEEvvEEEEvNT_6ParamsE)
        /*1138*/ 	.short	0x0380
        /*113a*/ 	.short	0x0800


	//----- nvinfo : EIATTR_SW_WAR
	.align		4
.L_55:
        /*113c*/ 	.byte	0x04, 0x36
        /*113e*/ 	.short	(.L_57 - .L_56)
.L_56:
        /*1140*/ 	.word	0x00000008
.L_57:


//--------------------- .nv.callgraph             --------------------------
	.section	.nv.callgraph,"",@"SHT_CUDA_CALLGRAPH"
	.align	4
	.sectionentsize	8
	.align		4
        /*0000*/ 	.word	0x00000000
	.align		4
        /*0004*/ 	.word	0xffffffff
	.align		4
        /*0008*/ 	.word	index@(_ZN7cutlass13device_kernelINS_4gemm6kernel13GemmUniversalIN4cute5tupleIJiiiiEEENS1_10collective13CollectiveMmaINS1_35MainloopSm100TmaUmmaWarpSpecializedILi35ELi2ELi4ENS5_IJNS4_1CILi2EEESB_NSA_ILi1EEEEEEEENS5_IJNSA_ILi128EEENSA_ILi64EEENSA_ILi32EEEEEENS_10bfloat16_tENS5_IJlSC_lEEESJ_SK_NS4_8TiledMMAINS4_8MMA_AtomIJNS4_26SM100_MMA_F16BF16_2x1SM_SSISJ_SJ_fLi128ELi64ELNS4_4UMMA5MajorE0ELSP_0ELNSO_7ScaleInE0ELSQ_0EEEEEENS4_6LayoutINS5_IJSC_SC_SC_EEENS5_IJNSA_ILi0EEESV_SV_EEEEENS5_IJNS4_10UnderscoreESY_SY_EEEEENS4_28SM100_TMA_2SM_LOAD_MULTICASTENS4_14ComposedLayoutINS4_7SwizzleILi2ELi4ELi3EEENS4_18smem_ptr_flag_bitsILi16EEENST_INS5_IJNSA_ILi8EEESH_EEENS5_IJSH_SC_EEEEEEEvNS4_8identityENS4_18SM100_TMA_2SM_LOADES1B_vS1C_EENS_8epilogue10collective18CollectiveEpilogueINS1F_23Sm100TmaWarpSpecializedILi3ELi2ELi16ELb1ELb0EEEJNS5_IJSG_SG_SH_EEENS5_IJNST_ISG_SC_EENST_INS5_IJNSA_ILi16EEESB_EEENS5_IJSC_SH_EEEEEEEESJ_SK_SJ_SK_NS1F_6fusion15FusionCallbacksIS1J_NS1R_17LinearCombinationISJ_fSJ_fLNS_15FloatRoundStyleE2EEES1K_S1Q_JEEENS4_5SM1004TMEM4LOAD26SM100_TMEM_LOAD_32dp32b16xENS4_13SM90_TMA_LOADENS12_INS13_ILi1ELi4ELi3EEES16_NST_INS5_IJS17_S1M_EEENS5_IJS1M_SC_EEEEEEENS4_39AutoVectorizingCopyWithAssumedAlignmentILi128EEENS4_14SM90_TMA_STOREES26_S28_S28_EEEvvEEEEvNT_6ParamsE)
	.align		4
        /*000c*/ 	.word	index@(__assertfail)
	.align		4
        /*0010*/ 	.word	0x00000000
	.align		4
        /*0014*/ 	.word	0xfffffffe
	.align		4
        /*0018*/ 	.word	0x00000000
	.align		4
        /*001c*/ 	.word	0xfffffffd
	.align		4
        /*0020*/ 	.word	0x00000000
	.align		4
        /*0024*/ 	.word	0xfffffffc


//--------------------- .nv.constant4             --------------------------
	.section	.nv.constant4,"a",@progbits
	.align	8
	.align		8
.nv.constant4:
        /*0000*/ 	.dword	__assertfail
	.align		8
        /*0008*/ 	.dword	__unnamed_1
	.align		8
        /*0010*/ 	.dword	__unnamed_2
	.align		8
        /*0018*/ 	.dword	_ZN40_INTERNAL_913bd6a0_4_k_cu_3725504f_293834cuda3std3__45__cpo5beginE
	.align		8
        /*0020*/ 	.dword	_ZN40_INTERNAL_913bd6a0_4_k_cu_3725504f_293834cuda3std3__45__cpo3endE
	.align		8
        /*0028*/ 	.dword	_ZN40_INTERNAL_913bd6a0_4_k_cu_3725504f_293834cuda3std3__45__cpo6cbeginE
	.align		8
        /*0030*/ 	.dword	_ZN40_INTERNAL_913bd6a0_4_k_cu_3725504f_293834cuda3std3__45__cpo4cendE
	.align		8
        /*0038*/ 	.dword	_ZN40_INTERNAL_913bd6a0_4_k_cu_3725504f_293834cuda3std3__442_GLOBAL__N__913bd6a0_4_k_cu_3725504f_293836ignoreE
	.align		8
        /*0040*/ 	.dword	_ZN40_INTERNAL_913bd6a0_4_k_cu_3725504f_293834cuda3std3__419piecewise_constructE
	.align		8
        /*0048*/ 	.dword	_ZN40_INTERNAL_913bd6a0_4_k_cu_3725504f_293834cuda3std3__48in_placeE
	.align		8
        /*0050*/ 	.dword	_ZN40_INTERNAL_913bd6a0_4_k_cu_3725504f_293834cuda3std6ranges3__45__cpo4swapE
	.align		8
        /*0058*/ 	.dword	_ZN40_INTERNAL_913bd6a0_4_k_cu_3725504f_293834cuda3std6ranges3__45__cpo9iter_moveE
	.align		8
        /*0060*/ 	.dword	_ZN40_INTERNAL_913bd6a0_4_k_cu_3725504f_293834cute7productE
	.align		8
        /*0068*/ 	.dword	_ZN40_INTERNAL_913bd6a0_4_k_cu_3725504f_293834cute1_E
	.align		8
        /*0070*/ 	.dword	$str$25
	.align		8
        /*0078*/ 	.dword	$str$26
	.align		8
        /*0080*/ 	.dword	$str$27
	.align		8
        /*0088*/ 	.dword	$str$28


//--------------------- .text._ZN7cutlass13device_kernelINS_4gemm6kernel13GemmUniversalIN4cute5tupleIJiiiiEEENS1_10collective13CollectiveMmaINS1_35MainloopSm100TmaUmmaWarpSpecializedILi35ELi2ELi4ENS5_IJNS4_1CILi2EEESB_NSA_ILi1EEEEEEEENS5_IJNSA_ILi128EEENSA_ILi64EEENSA_ILi32EEEEEENS_10bfloat16_tENS5_IJlSC_lEEESJ_SK_NS4_8TiledMMAINS4_8MMA_AtomIJNS4_26SM100_MMA_F16BF16_2x1SM_SSISJ_SJ_fLi128ELi64ELNS4_4UMMA5MajorE0ELSP_0ELNSO_7ScaleInE0ELSQ_0EEEEEENS4_6LayoutINS5_IJSC_SC_SC_EEENS5_IJNSA_ILi0EEESV_SV_EEEEENS5_IJNS4_10UnderscoreESY_SY_EEEEENS4_28SM100_TMA_2SM_LOAD_MULTICASTENS4_14ComposedLayoutINS4_7SwizzleILi2ELi4ELi3EEENS4_18smem_ptr_flag_bitsILi16EEENST_INS5_IJNSA_ILi8EEESH_EEENS5_IJSH_SC_EEEEEEEvNS4_8identityENS4_18SM100_TMA_2SM_LOADES1B_vS1C_EENS_8epilogue10collective18CollectiveEpilogueINS1F_23Sm100TmaWarpSpecializedILi3ELi2ELi16ELb1ELb0EEEJNS5_IJSG_SG_SH_EEENS5_IJNST_ISG_SC_EENST_INS5_IJNSA_ILi16EEESB_EEENS5_IJSC_SH_EEEEEEEESJ_SK_SJ_SK_NS1F_6fusion15FusionCallbacksIS1J_NS1R_17LinearCombinationISJ_fSJ_fLNS_15FloatRoundStyleE2EEES1K_S1Q_JEEENS4_5SM1004TMEM4LOAD26SM100_TMEM_LOAD_32dp32b16xENS4_13SM90_TMA_LOADENS12_INS13_ILi1ELi4ELi3EEES16_NST_INS5_IJS17_S1M_EEENS5_IJS1M_SC_EEEEEEENS4_39AutoVectorizingCopyWithAssumedAlignmentILi128EEENS4_14SM90_TMA_STOREES26_S28_S28_EEEvvEEEEvNT_6ParamsE --------------------------
	.section	.text._ZN7cutlass13device_kernelINS_4gemm6kernel13GemmUniversalIN4cute5tupleIJiiiiEEENS1_10collective13CollectiveMmaINS1_35MainloopSm100TmaUmmaWarpSpecializedILi35ELi2ELi4ENS5_IJNS4_1CILi2EEESB_NSA_ILi1EEEEEEEENS5_IJNSA_ILi128EEENSA_ILi64EEENSA_ILi32EEEEEENS_10bfloat16_tENS5_IJlSC_lEEESJ_SK_NS4_8TiledMMAINS4_8MMA_AtomIJNS4_26SM100_MMA_F16BF16_2x1SM_SSISJ_SJ_fLi128ELi64ELNS4_4UMMA5MajorE0ELSP_0ELNSO_7ScaleInE0ELSQ_0EEEEEENS4_6LayoutINS5_IJSC_SC_SC_EEENS5_IJNSA_ILi0EEESV_SV_EEEEENS5_IJNS4_10UnderscoreESY_SY_EEEEENS4_28SM100_TMA_2SM_LOAD_MULTICASTENS4_14ComposedLayoutINS4_7SwizzleILi2ELi4ELi3EEENS4_18smem_ptr_flag_bitsILi16EEENST_INS5_IJNSA_ILi8EEESH_EEENS5_IJSH_SC_EEEEEEEvNS4_8identityENS4_18SM100_TMA_2SM_LOADES1B_vS1C_EENS_8epilogue10collective18CollectiveEpilogueINS1F_23Sm100TmaWarpSpecializedILi3ELi2ELi16ELb1ELb0EEEJNS5_IJSG_SG_SH_EEENS5_IJNST_ISG_SC_EENST_INS5_IJNSA_ILi16EEESB_EEENS5_IJSC_SH_EEEEEEEESJ_SK_SJ_SK_NS1F_6fusion15FusionCallbacksIS1J_NS1R_17LinearCombinationISJ_fSJ_fLNS_15FloatRoundStyleE2EEES1K_S1Q_JEEENS4_5SM1004TMEM4LOAD26SM100_TMEM_LOAD_32dp32b16xENS4_13SM90_TMA_LOADENS12_INS13_ILi1ELi4ELi3EEES16_NST_INS5_IJS17_S1M_EEENS5_IJS1M_SC_EEEEEEENS4_39AutoVectorizingCopyWithAssumedAlignmentILi128EEENS4_14SM90_TMA_STOREES26_S28_S28_EEEvvEEEEvNT_6ParamsE,"ax",@progbits
	.align	128
.text._ZN7cutlass13device_kernelINS_4gemm6kernel13GemmUniversalIN4cute5tupleIJiiiiEEENS1_10collective13CollectiveMmaINS1_35MainloopSm100TmaUmmaWarpSpecializedILi35ELi2ELi4ENS5_IJNS4_1CILi2EEESB_NSA_ILi1EEEEEEEENS5_IJNSA_ILi128EEENSA_ILi64EEENSA_ILi32EEEEEENS_10bfloat16_tENS5_IJlSC_lEEESJ_SK_NS4_8TiledMMAINS4_8MMA_AtomIJNS4_26SM100_MMA_F16BF16_2x1SM_SSISJ_SJ_fLi128ELi64ELNS4_4UMMA5MajorE0ELSP_0ELNSO_7ScaleInE0ELSQ_0EEEEEENS4_6LayoutINS5_IJSC_SC_SC_EEENS5_IJNSA_ILi0EEESV_SV_EEEEENS5_IJNS4_10UnderscoreESY_SY_EEEEENS4_28SM100_TMA_2SM_LOAD_MULTICASTENS4_14ComposedLayoutINS4_7SwizzleILi2ELi4ELi3EEENS4_18smem_ptr_flag_bitsILi16EEENST_INS5_IJNSA_ILi8EEESH_EEENS5_IJSH_SC_EEEEEEEvNS4_8identityENS4_18SM100_TMA_2SM_LOADES1B_vS1C_EENS_8epilogue10collective18CollectiveEpilogueINS1F_23Sm100TmaWarpSpecializedILi3ELi2ELi16ELb1ELb0EEEJNS5_IJSG_SG_SH_EEENS5_IJNST_ISG_SC_EENST_INS5_IJNSA_ILi16EEESB_EEENS5_IJSC_SH_EEEEEEEESJ_SK_SJ_SK_NS1F_6fusion15FusionCallbacksIS1J_NS1R_17LinearCombinationISJ_fSJ_fLNS_15FloatRoundStyleE2EEES1K_S1Q_JEEENS4_5SM1004TMEM4LOAD26SM100_TMEM_LOAD_32dp32b16xENS4_13SM90_TMA_LOADENS12_INS13_ILi1ELi4ELi3EEES16_NST_INS5_IJS17_S1M_EEENS5_IJS1M_SC_EEEEEEENS4_39AutoVectorizingCopyWithAssumedAlignmentILi128EEENS4_14SM90_TMA_STOREES26_S28_S28_EEEvvEEEEvNT_6ParamsE:
        .type           _ZN7cutlass13device_kernelINS_4gemm6kernel13GemmUniversalIN4cute5tupleIJiiiiEEENS1_10collective13CollectiveMmaINS1_35MainloopSm100TmaUmmaWarpSpecializedILi35ELi2ELi4ENS5_IJNS4_1CILi2EEESB_NSA_ILi1EEEEEEEENS5_IJNSA_ILi128EEENSA_ILi64EEENSA_ILi32EEEEEENS_10bfloat16_tENS5_IJlSC_lEEESJ_SK_NS4_8TiledMMAINS4_8MMA_AtomIJNS4_26SM100_MMA_F16BF16_2x1SM_SSISJ_SJ_fLi128ELi64ELNS4_4UMMA5MajorE0ELSP_0ELNSO_7ScaleInE0ELSQ_0EEEEEENS4_6LayoutINS5_IJSC_SC_SC_EEENS5_IJNSA_ILi0EEESV_SV_EEEEENS5_IJNS4_10UnderscoreESY_SY_EEEEENS4_28SM100_TMA_2SM_LOAD_MULTICASTENS4_14ComposedLayoutINS4_7SwizzleILi2ELi4ELi3EEENS4_18smem_ptr_flag_bitsILi16EEENST_INS5_IJNSA_ILi8EEESH_EEENS5_IJSH_SC_EEEEEEEvNS4_8identityENS4_18SM100_TMA_2SM_LOADES1B_vS1C_EENS_8epilogue10collective18CollectiveEpilogueINS1F_23Sm100TmaWarpSpecializedILi3ELi2ELi16ELb1ELb0EEEJNS5_IJSG_SG_SH_EEENS5_IJNST_ISG_SC_EENST_INS5_IJNSA_ILi16EEESB_EEENS5_IJSC_SH_EEEEEEEESJ_SK_SJ_SK_NS1F_6fusion15FusionCallbacksIS1J_NS1R_17LinearCombinationISJ_fSJ_fLNS_15FloatRoundStyleE2EEES1K_S1Q_JEEENS4_5SM1004TMEM4LOAD26SM100_TMEM_LOAD_32dp32b16xENS4_13SM90_TMA_LOADENS12_INS13_ILi1ELi4ELi3EEES16_NST_INS5_IJS17_S1M_EEENS5_IJS1M_SC_EEEEEEENS4_39AutoVectorizingCopyWithAssumedAlignmentILi128EEENS4_14SM90_TMA_STOREES26_S28_S28_EEEvvEEEEvNT_6ParamsE,@function
        .size           _ZN7cutlass13device_kernelINS_4gemm6kernel13GemmUniversalIN4cute5tupleIJiiiiEEENS1_10collective13CollectiveMmaINS1_35MainloopSm100TmaUmmaWarpSpecializedILi35ELi2ELi4ENS5_IJNS4_1CILi2EEESB_NSA_ILi1EEEEEEEENS5_IJNSA_ILi128EEENSA_ILi64EEENSA_ILi32EEEEEENS_10bfloat16_tENS5_IJlSC_lEEESJ_SK_NS4_8TiledMMAINS4_8MMA_AtomIJNS4_26SM100_MMA_F16BF16_2x1SM_SSISJ_SJ_fLi128ELi64ELNS4_4UMMA5MajorE0ELSP_0ELNSO_7ScaleInE0ELSQ_0EEEEEENS4_6LayoutINS5_IJSC_SC_SC_EEENS5_IJNSA_ILi0EEESV_SV_EEEEENS5_IJNS4_10UnderscoreESY_SY_EEEEENS4_28SM100_TMA_2SM_LOAD_MULTICASTENS4_14ComposedLayoutINS4_7SwizzleILi2ELi4ELi3EEENS4_18smem_ptr_flag_bitsILi16EEENST_INS5_IJNSA_ILi8EEESH_EEENS5_IJSH_SC_EEEEEEEvNS4_8identityENS4_18SM100_TMA_2SM_LOADES1B_vS1C_EENS_8epilogue10collective18CollectiveEpilogueINS1F_23Sm100TmaWarpSpecializedILi3ELi2ELi16ELb1ELb0EEEJNS5_IJSG_SG_SH_EEENS5_IJNST_ISG_SC_EENST_INS5_IJNSA_ILi16EEESB_EEENS5_IJSC_SH_EEEEEEEESJ_SK_SJ_SK_NS1F_6fusion15FusionCallbacksIS1J_NS1R_17LinearCombinationISJ_fSJ_fLNS_15FloatRoundStyleE2EEES1K_S1Q_JEEENS4_5SM1004TMEM4LOAD26SM100_TMEM_LOAD_32dp32b16xENS4_13SM90_TMA_LOADENS12_INS13_ILi1ELi4ELi3EEES16_NST_INS5_IJS17_S1M_EEENS5_IJS1M_SC_EEEEEEENS4_39AutoVectorizingCopyWithAssumedAlignmentILi128EEENS4_14SM90_TMA_STOREES26_S28_S28_EEEvvEEEEvNT_6ParamsE,(.L_x_269 - _ZN7cutlass13device_kernelINS_4gemm6kernel13GemmUniversalIN4cute5tupleIJiiiiEEENS1_10collective13CollectiveMmaINS1_35MainloopSm100TmaUmmaWarpSpecializedILi35ELi2ELi4ENS5_IJNS4_1CILi2EEESB_NSA_ILi1EEEEEEEENS5_IJNSA_ILi128EEENSA_ILi64EEENSA_ILi32EEEEEENS_10bfloat16_tENS5_IJlSC_lEEESJ_SK_NS4_8TiledMMAINS4_8MMA_AtomIJNS4_26SM100_MMA_F16BF16_2x1SM_SSISJ_SJ_fLi128ELi64ELNS4_4UMMA5MajorE0ELSP_0ELNSO_7ScaleInE0ELSQ_0EEEEEENS4_6LayoutINS5_IJSC_SC_SC_EEENS5_IJNSA_ILi0EEESV_SV_EEEEENS5_IJNS4_10UnderscoreESY_SY_EEEEENS4_28SM100_TMA_2SM_LOAD_MULTICASTENS4_14ComposedLayoutINS4_7SwizzleILi2ELi4ELi3EEENS4_18smem_ptr_flag_bitsILi16EEENST_INS5_IJNSA_ILi8EEESH_EEENS5_IJSH_SC_EEEEEEEvNS4_8identityENS4_18SM100_TMA_2SM_LOADES1B_vS1C_EENS_8epilogue10collective18CollectiveEpilogueINS1F_23Sm100TmaWarpSpecializedILi3ELi2ELi16ELb1ELb0EEEJNS5_IJSG_SG_SH_EEENS5_IJNST_ISG_SC_EENST_INS5_IJNSA_ILi16EEESB_EEENS5_IJSC_SH_EEEEEEEESJ_SK_SJ_SK_NS1F_6fusion15FusionCallbacksIS1J_NS1R_17LinearCombinationISJ_fSJ_fLNS_15FloatRoundStyleE2EEES1K_S1Q_JEEENS4_5SM1004TMEM4LOAD26SM100_TMEM_LOAD_32dp32b16xENS4_13SM90_TMA_LOADENS12_INS13_ILi1ELi4ELi3EEES16_NST_INS5_IJS17_S1M_EEENS5_IJS1M_SC_EEEEEEENS4_39AutoVectorizingCopyWithAssumedAlignmentILi128EEENS4_14SM90_TMA_STOREES26_S28_S28_EEEvvEEEEvNT_6ParamsE)
        .other          _ZN7cutlass13device_kernelINS_4gemm6kernel13GemmUniversalIN4cute5tupleIJiiiiEEENS1_10collective13CollectiveMmaINS1_35MainloopSm100TmaUmmaWarpSpecializedILi35ELi2ELi4ENS5_IJNS4_1CILi2EEESB_NSA_ILi1EEEEEEEENS5_IJNSA_ILi128EEENSA_ILi64EEENSA_ILi32EEEEEENS_10bfloat16_tENS5_IJlSC_lEEESJ_SK_NS4_8TiledMMAINS4_8MMA_AtomIJNS4_26SM100_MMA_F16BF16_2x1SM_SSISJ_SJ_fLi128ELi64ELNS4_4UMMA5MajorE0ELSP_0ELNSO_7ScaleInE0ELSQ_0EEEEEENS4_6LayoutINS5_IJSC_SC_SC_EEENS5_IJNSA_ILi0EEESV_SV_EEEEENS5_IJNS4_10UnderscoreESY_SY_EEEEENS4_28SM100_TMA_2SM_LOAD_MULTICASTENS4_14ComposedLayoutINS4_7SwizzleILi2ELi4ELi3EEENS4_18smem_ptr_flag_bitsILi16EEENST_INS5_IJNSA_ILi8EEESH_EEENS5_IJSH_SC_EEEEEEEvNS4_8identityENS4_18SM100_TMA_2SM_LOADES1B_vS1C_EENS_8epilogue10collective18CollectiveEpilogueINS1F_23Sm100TmaWarpSpecializedILi3ELi2ELi16ELb1ELb0EEEJNS5_IJSG_SG_SH_EEENS5_IJNST_ISG_SC_EENST_INS5_IJNSA_ILi16EEESB_EEENS5_IJSC_SH_EEEEEEEESJ_SK_SJ_SK_NS1F_6fusion15FusionCallbacksIS1J_NS1R_17LinearCombinationISJ_fSJ_fLNS_15FloatRoundStyleE2EEES1K_S1Q_JEEENS4_5SM1004TMEM4LOAD26SM100_TMEM_LOAD_32dp32b16xENS4_13SM90_TMA_LOADENS12_INS13_ILi1ELi4ELi3EEES16_NST_INS5_IJS17_S1M_EEENS5_IJS1M_SC_EEEEEEENS4_39AutoVectorizingCopyWithAssumedAlignmentILi128EEENS4_14SM90_TMA_STOREES26_S28_S28_EEEvvEEEEvNT_6ParamsE,@"STO_CUDA_ENTRY STV_DEFAULT"
_ZN7cutlass13device_kernelINS_4gemm6kernel13GemmUniversalIN4cute5tupleIJiiiiEEENS1_10collective13CollectiveMmaINS1_35MainloopSm100TmaUmmaWarpSpecializedILi35ELi2ELi4ENS5_IJNS4_1CILi2EEESB_NSA_ILi1EEEEEEEENS5_IJNSA_ILi128EEENSA_ILi64EEENSA_ILi32EEEEEENS_10bfloat16_tENS5_IJlSC_lEEESJ_SK_NS4_8TiledMMAINS4_8MMA_AtomIJNS4_26SM100_MMA_F16BF16_2x1SM_SSISJ_SJ_fLi128ELi64ELNS4_4UMMA5MajorE0ELSP_0ELNSO_7ScaleInE0ELSQ_0EEEEEENS4_6LayoutINS5_IJSC_SC_SC_EEENS5_IJNSA_ILi0EEESV_SV_EEEEENS5_IJNS4_10UnderscoreESY_SY_EEEEENS4_28SM100_TMA_2SM_LOAD_MULTICASTENS4_14ComposedLayoutINS4_7SwizzleILi2ELi4ELi3EEENS4_18smem_ptr_flag_bitsILi16EEENST_INS5_IJNSA_ILi8EEESH_EEENS5_IJSH_SC_EEEEEEEvNS4_8identityENS4_18SM100_TMA_2SM_LOADES1B_vS1C_EENS_8epilogue10collective18CollectiveEpilogueINS1F_23Sm100TmaWarpSpecializedILi3ELi2ELi16ELb1ELb0EEEJNS5_IJSG_SG_SH_EEENS5_IJNST_ISG_SC_EENST_INS5_IJNSA_ILi16EEESB_EEENS5_IJSC_SH_EEEEEEEESJ_SK_SJ_SK_NS1F_6fusion15FusionCallbacksIS1J_NS1R_17LinearCombinationISJ_fSJ_fLNS_15FloatRoundStyleE2EEES1K_S1Q_JEEENS4_5SM1004TMEM4LOAD26SM100_TMEM_LOAD_32dp32b16xENS4_13SM90_TMA_LOADENS12_INS13_ILi1ELi4ELi3EEES16_NST_INS5_IJS17_S1M_EEENS5_IJS1M_SC_EEEEEEENS4_39AutoVectorizingCopyWithAssumedAlignmentILi128EEENS4_14SM90_TMA_STOREES26_S28_S28_EEEvvEEEEvNT_6ParamsE:
[----:B------:R-:W1:Y:S01]  /*0000*/  LDC R1, c[0x0][0x37c] ;  /* 0x0000df00ff017b82 */ /* 0x000e620000000800 */
[----:B------:R-:W2:Y:S01]  /*0010*/  S2R R58, SR_TID.X ;  /* 0x00000000003a7919 */ /* 0x000ea20000002100 */
[----:B------:R-:W3:Y:S06]  /*0020*/  LDCU.64 UR8, c[0x0][0x890] ;  /* 0x00011200ff0877ac */ /* 0x000eec0008000a00 */
[----:B------:R-:W4:Y:S01]  /*0030*/  S2UR UR4, SR_CgaCtaId ;  /* 0x00000000000479c3 */ /* 0x000f220000008800 */
[----:B------:R-:W-:Y:S02]  /*0040*/  PRMT R46, RZ, 0x7610, R46 ;  /* 0x00007610ff2e7816 */ /* 0x000fe4000000002e */
[----:B------:R-:W-:Y:S01]  /*0050*/  ELECT P1, URZ, PT ;  /* 0x0000000000ff782f */ /* 0x000fe20003820000 */
[----:B---3--:R-:W-:-:S04]  /*0060*/  UISETP.NE.U32.AND UP0, UPT, UR8, URZ, UPT ;  /* 0x000000ff0800728c */ /* 0x008fc8000bf05070 */
[----:B------:R-:W-:Y:S02]  /*0070*/  UISETP.NE.AND.EX UP0, UPT, UR9, URZ, UPT, UP0 ;  /* 0x000000ff0900728c */ /* 0x000fe4000bf05300 */
[----:B----4-:R-:W-:Y:S02]  /*0080*/  ULOP3.LUT UR33, UR4, 0x1, URZ, 0xc0, !UPT ;  /* 0x0000000104217892 */ /* 0x010fe4000f8ec0ff */
[----:B------:R-:W-:Y:S01]  /*0090*/  ULOP3.LUT UR34, UR4, 0x1, URZ, 0x3c, !UPT ;  /* 0x0000000104227892 */ /* 0x000fe2000f8e3cff */
[----:B--2---:R-:W-:-:S05]  /*00a0*/  SHF.R.U32.HI R47, RZ, 0x5, R58 ;  /* 0x00000005ff2f7819 */ /* 0x004fca000001163a */
[----:B------:R-:W2:Y:S02]  /*00b0*/  SHFL.IDX PT, R0, R47, RZ, 0x1f ;  /* 0x00001fff2f007589 */ /* 0x000ea400000e0000 */
[----:B--2---:R-:W-:Y:S01]  /*00c0*/  R2UR UR13, R0 ;  /* 0x00000000000d72ca */ /* 0x004fe200000e0000 */
[----:B-1----:R-:W-:-:S14]  /*00d0*/  BRA.U UP0, `(.L_x_0) ;  /* 0x0000000100307547 */ /* 0x002fdc000b800000 */
[----:B------:R-:W1:Y:S02]  /*00e0*/  LDCU.64 UR4, c[0x0][0x888] ;  /* 0x00011100ff0477ac */ /* 0x000e640008000a00 */
[----:B-1----:R-:W-:-:S04]  /*00f0*/  UISETP.NE.U32.AND UP0, UPT, UR4, URZ, UPT ;  /* 0x000000ff0400728c */ /* 0x002fc8000bf05070 */
[----:B------:R-:W-:-:S09]  /*0100*/  UISETP.NE.AND.EX UP0, UPT, UR5, URZ, UPT, UP0 ;  /* 0x000000ff0500728c */ /* 0x000fd2000bf05300 */
[----:B------:R-:W-:Y:S05]  /*0110*/  BRA.U !UP0, `(.L_x_1) ;  /* 0x0000000108147547 */ /* 0x000fea000b800000 */
[----:B------:R-:W1:Y:S01]  /*0120*/  LDC.64 R26, c[0x0][0x888] ;  /* 0x00022200ff1a7b82 */ /* 0x000e620000000a00 */
[----:B------:R-:W1:Y:S02]  /*0130*/  LDCU.64 UR4, c[0x0][0x358] ;  /* 0x00006b00ff0477ac */ /* 0x000e640008000a00 */
[----:B-1----:R1:W5:Y:S01]  /*0140*/  LDG.E R26, desc[UR4][R26.64] ;  /* 0x000000041a1a7981 */ /* 0x002362000c1e1900 */
[----:B------:R-:W-:Y:S01]  /*0150*/  HFMA2 R46, -RZ, RZ, 0, 5.9604644775390625e-08 ;  /* 0x00000001ff2e7431 */ /* 0x000fe200000001ff */
[----:B------:R-:W-:Y:S05]  /*0160*/  BRA `(.L_x_0) ;  /* 0x00000000000c7947 */ /* 0x000fea0003800000 */
.L_x_1:
[----:B------:R-:W1:Y:S01]  /*0170*/  LDCU UR4, c[0x0][0x880] ;  /* 0x00011000ff0477ac */ /* 0x000e620008000800 */
[----:B------:R-:W-:Y:S01]  /*0180*/  HFMA2 R46, -RZ, RZ, 0, 5.9604644775390625e-08 ;  /* 0x00000001ff2e7431 */ /* 0x000fe200000001ff */
[----:B-1----:R-:W-:-:S07]  /*0190*/  MOV R26, UR4 ;  /* 0x00000004001a7c02 */ /* 0x002fce0008000f00 */
.L_x_0:
[----:B------:R-:W2:Y:S02]  /*01a0*/  LDCU.64 UR4, c[0x0][0x8b0] ;  /* 0x00011600ff0477ac */ /* 0x000ea40008000a00 */
[----:B--2---:R-:W-:-:S04]  /*01b0*/  UISETP.NE.U32.AND UP0, UPT, UR4, URZ, UPT ;  /* 0x000000ff0400728c */ /* 0x004fc8000bf05070 */
[----:B------:R-:W-:-:S09]  /*01c0*/  UISETP.NE.AND.EX UP0, UPT, UR5, URZ, UPT, UP0 ;  /* 0x000000ff0500728c */ /* 0x000fd2000bf05300 */
[----:B------:R-:W-:Y:S05]  /*01d0*/  BRA.U UP0, `(.L_x_2) ;  /* 0x0000000100287547 */ /* 0x000fea000b800000 */
[----:B------:R-:W2:Y:S02]  /*01e0*/  LDCU.64 UR4, c[0x0][0x8a8] ;  /* 0x00011500ff0477ac */ /* 0x000ea40008000a00 */
[----:B--2---:R-:W-:-:S04]  /*01f0*/  UISETP.NE.U32.AND UP0, UPT, UR4, URZ, UPT ;  /* 0x000000ff0400728c */ /* 0x004fc8000bf05070 */
[----:B------:R-:W-:-:S09]  /*0200*/  UISETP.NE.AND.EX UP0, UPT, UR5, URZ, UPT, UP0 ;  /* 0x000000ff0500728c */ /* 0x000fd2000bf05300 */
[----:B------:R-:W-:Y:S05]  /*0210*/  BRA.U !UP0, `(.L_x_3) ;  /* 0x0000000108107547 */ /* 0x000fea000b800000 */
[----:B------:R-:W2:Y:S01]  /*0220*/  LDC.64 R24, c[0x0][0x8a8] ;  /* 0x00022a00ff187b82 */ /* 0x000ea20000000a00 */
[----:B------:R-:W2:Y:S02]  /*0230*/  LDCU.64 UR4, c[0x0][0x358] ;  /* 0x00006b00ff0477ac */ /* 0x000ea40008000a00 */
[----:B--2---:R2:W5:Y:S01]  /*0240*/  LDG.E R24, desc[UR4][R24.64] ;  /* 0x0000000418187981 */ /* 0x004562000c1e1900 */
[----:B------:R-:W-:Y:S05]  /*0250*/  BRA `(.L_x_2) ;  /* 0x0000000000087947 */ /* 0x000fea0003800000 */
.L_x_3:
[----:B------:R-:W2:Y:S02]  /*0260*/  LDCU UR4, c[0x0][0x8a0] ;  /* 0x00011400ff0477ac */ /* 0x000ea40008000800 */
[----:B--2---:R-:W-:Y:S02]  /*0270*/  MOV R24, UR4 ;  /* 0x0000000400187c02 */ /* 0x004fe40008000f00 */
.L_x_2:
[----:B------:R-:W-:Y:S01]  /*0280*/  IMAD.U32 R0, RZ, RZ, UR13 ;  /* 0x0000000dff007e24 */ /* 0x000fe2000f8e00ff */
[----:B------:R-:W-:Y:S04]  /*0290*/  BSSY.RECONVERGENT B0, `(.L_x_4) ;  /* 0x000000c000007945 */ /* 0x000fe80003800200 */
[C---:B------:R-:W-:Y:S02]  /*02a0*/  ISETP.NE.OR P2, PT, R0.reuse, 0x1, !P1 ;  /* 0x000000010000780c */ /* 0x040fe40004f45670 */
[----:B------:R-:W-:-:S11]  /*02b0*/  ISETP.NE.OR P0, PT, R0, 0x3, !P1 ;  /* 0x000000030000780c */ /* 0x000fd60004f05670 */
[----:B------:R-:W-:Y:S05]  /*02c0*/  @P2 BRA `(.L_x_5) ;  /* 0x0000000000202947 */ /* 0x000fea0003800000 */
[----:B------:R-:W3:Y:S02]  /*02d0*/  LDCU.64 UR4, c[0x0][0x348] ;  /* 0x00006900ff0477ac */ /* 0x000ee40008000a00 */
[----:B---3--:R-:W-:Y:S02]  /*02e0*/  UIADD3 UR6, UP1, UPT, UR4, 0x80, URZ ;  /* 0x0000008004067890 */ /* 0x008fe4000ff3e0ff */
[----:B------:R-:W-:Y:S02]  /*02f0*/  UIADD3 UR4, UP0, UPT, UR4, 0x180, URZ ;  /* 0x0000018004047890 */ /* 0x000fe4000ff1e0ff */
[----:B------:R-:W-:Y:S02]  /*0300*/  UIADD3.X UR7, UPT, UPT, URZ, UR5, URZ, UP1, !UPT ;  /* 0x00000005ff077290 */ /* 0x000fe40008ffe4ff */
[----:B------:R-:W-:-:S07]  /*0310*/  UIADD3.X UR5, UPT, UPT, URZ, UR5, URZ, UP0, !UPT ;  /* 0x00000005ff057290 */ /* 0x000fce00087fe4ff */
[----:B------:R3:W-:Y:S02]  /*0320*/  UTMACCTL.PF [UR6] ;  /* 0x00000000060079b9 */ /* 0x0007e40008040000 */
[----:B------:R3:W-:Y:S02]  /*0330*/  UTMACCTL.PF [UR4] ;  /* 0x00000000040079b9 */ /* 0x0007e40008040000 */
[----:B---3--:R-:W-:Y:S01]  /*0340*/  NOP ;  /* 0x0000000000007918 */ /* 0x008fe20000000000 */
.L_x_5:
[----:B------:R-:W-:Y:S05]  /*0350*/  BSYNC.RECONVERGENT B0 ;  /* 0x0000000000007941 */ /* 0x000fea0003800200 */
.L_x_4:
[----:B------:R-:W-:Y:S04]  /*0360*/  BSSY.RECONVERGENT B0, `(.L_x_6) ;  /* 0x000000a000007945 */ /* 0x000fe80003800200 */
        /* <DEDUP_REMOVED lines=9> */
.L_x_7:
[----:B------:R-:W-:Y:S05]  /*0400*/  BSYNC.RECONVERGENT B0 ;  /* 0x0000000000007941 */ /* 0x000fea0003800200 */
.L_x_6:
[----:B------:R-:W3:Y:S01]  /*0410*/  LDCU.64 UR4, c[0x0][0x888] ;  /* 0x00011100ff0477ac */ /* 0x000ee20008000a00 */
[----:B------:R-:W-:Y:S02]  /*0420*/  UISETP.EQ.U32.AND UP1, UPT, UR8, URZ, UPT ;  /* 0x000000ff0800728c */ /* 0x000fe4000bf22070 */
[----:B------:R-:W-:Y:S02]  /*0430*/  UPLOP3.LUT UP3, UPT, UPT, UPT, UPT, 0x80, 0x8 ;  /* 0x000000000008789c */ /* 0x000fe40003f6f070 */
[----:B---3--:R-:W-:-:S04]  /*0440*/  UISETP.NE.U32.AND UP0, UPT, UR4, URZ, UPT ;  /* 0x000000ff0400728c */ /* 0x008fc8000bf05070 */
[----:B------:R-:W-:-:S04]  /*0450*/  UISETP.NE.AND.EX UP0, UPT, UR5, URZ, UPT, UP0 ;  /* 0x000000ff0500728c */ /* 0x000fc8000bf05300 */
[----:B------:R-:W-:-:S04]  /*0460*/  UISETP.EQ.OR.EX UP2, UPT, UR9, URZ, !UP0, UP1 ;  /* 0x000000ff0900728c */ /* 0x000fc8000c742710 */
[----:B------:R-:W-:-:S06]  /*0470*/  UP2UR UR4, UPR, URZ, 0x4 ;  /* 0x00000004ff047883 */ /* 0x000fcc0008000000 */
[----:B------:R-:W-:Y:S01]  /*0480*/  MOV R52, UR4 ;  /* 0x0000000400347c02 */ /* 0x000fe20008000f00 */
[----:B------:R-:W-:Y:S06]  /*0490*/  BRA.U !UP2, `(.L_x_8) ;  /* 0x000000010a207547 */ /* 0x000fec000b800000 */
[----:B------:R-:W-:Y:S01]  /*04a0*/  UISETP.NE.U32.AND UP1, UPT, UR8, URZ, UPT ;  /* 0x000000ff0800728c */ /* 0x000fe2000bf25070 */
[----:B-----5:R-:W-:Y:S01]  /*04b0*/  FSETP.NEU.AND P0, PT, R26, RZ, PT ;  /* 0x000000ff1a00720b */ /* 0x020fe20003f0d000 */
[----:B------:R-:W-:Y:S02]  /*04c0*/  USEL UR4, URZ, 0xffffffff, UP0 ;  /* 0xffffffffff047887 */ /* 0x000fe40008000000 */
[----:B------:R-:W-:-:S10]  /*04d0*/  UISETP.NE.AND.EX UP1, UPT, UR9, URZ, UPT, UP1 ;  /* 0x000000ff0900728c */ /* 0x000fd4000bf25310 */
[----:B------:R-:W-:Y:S01]  /*04e0*/  VOTEU.ANY UP0, P0 ;  /* 0x0000000000ff7886 */ /* 0x000fe20000000100 */
[----:B------:R-:W-:-:S04]  /*04f0*/  @!UP1 USEL UR4, URZ, 0xffffffff, UP0 ;  /* 0xffffffffff049887 */ /* 0x000fc80008000000 */
[----:B------:R-:W-:-:S04]  /*0500*/  ULOP3.LUT UR4, UR4, 0x1, URZ, 0xc0, !UPT ;  /* 0x0000000104047892 */ /* 0x000fc8000f8ec0ff */
[----:B------:R-:W-:-:S11]  /*0510*/  UISETP.NE.U32.AND UP3, UPT, UR4, 0x1, UPT ;  /* 0x000000010400788c */ /* 0x000fd6000bf65070 */
.L_x_8:
[----:B------:R-:W3:Y:S01]  /*0520*/  SHFL.IDX PT, R0, R47, RZ, 0x1f ;  /* 0x00001fff2f007589 */ /* 0x000ee200000e0000 */
[----:B------:R-:W-:-:S04]  /*0530*/  UISETP.NE.AND UP0, UPT, UR13, 0x2, UPT ;  /* 0x000000020d00788c */ /* 0x000fc8000bf05270 */
[----:B------:R-:W-:Y:S02]  /*0540*/  UISETP.EQ.AND UP1, UPT, UR33, URZ, !UP0 ;  /* 0x000000ff2100728c */ /* 0x000fe4000c722270 */
[----:B------:R-:W-:-:S04]  /*0550*/  USEL UR43, URZ, 0x1, UP0 ;  /* 0x00000001ff2b7887 */ /* 0x000fc80008000000 */
[----:B------:R-:W-:Y:S02]  /*0560*/  PLOP3.LUT P3, PT, P1, PT, UP1, 0x80, 0x8 ;  /* 0x000000000008781c */ /* 0x000fe40000f6f018 */
[----:B---3--:R-:W-:-:S13]  /*0570*/  ISETP.NE.AND P0, PT, R0, RZ, PT ;  /* 0x000000ff0000720c */ /* 0x008fda0003f05270 */
[----:B------:R-:W-:Y:S05]  /*0580*/  @P0 BRA `(.L_x_9) ;  /* 0x00000004005c0947 */ /* 0x000fea0003800000 */
[----:B------:R-:W-:Y:S01]  /*0590*/  ELECT P0, URZ, PT ;  /* 0x0000000000ff782f */ /* 0x000fe20003800000 */
[----:B------:R-:W-:-:S12]  /*05a0*/  BSSY.RECONVERGENT B0, `(.L_x_9) ;  /* 0x0000055000007945 */ /* 0x000fd80003800200 */
[----:B------:R-:W-:Y:S05]  /*05b0*/  @!P0 BRA `(.L_x_10) ;  /* 0x00000004004c8947 */ /* 0x000fea0003800000 */
[----:B------:R-:W3:Y:S01]  /*05c0*/  S2UR UR5, SR_CgaCtaId ;  /* 0x00000000000579c3 */ /* 0x000ee20000008800 */
[----:B------:R-:W-:Y:S01]  /*05d0*/  UMOV UR4, 0x400 ;  /* 0x0000040000047882 */ /* 0x000fe20000000000 */
[----:B------:R-:W-:Y:S01]  /*05e0*/  UMOV UR8, 0x1 ;  /* 0x0000000100087882 */ /* 0x000fe20000000000 */
[----:B------:R-:W-:Y:S01]  /*05f0*/  UMOV UR6, 0x2 ;  /* 0x0000000200067882 */ /* 0x000fe20000000000 */
[----:B------:R-:W-:-:S04]  /*0600*/  UIADD3 UR8, UPT, UPT, -UR8, 0x100000, URZ ;  /* 0x0010000008087890 */ /* 0x000fc8000fffe1ff */
[----:B------:R-:W-:Y:S02]  /*0610*/  USHF.L.U32 UR9, UR8, 0xb, URZ ;  /* 0x0000000b08097899 */ /* 0x000fe400080006ff */
[----:B------:R-:W-:Y:S02]  /*0620*/  USHF.L.U32 UR8, UR8, 0x1, URZ ;  /* 0x0000000108087899 */ /* 0x000fe400080006ff */
[----:B------:R-:W-:-:S04]  /*0630*/  UIADD3 UR6, UPT, UPT, -UR6, 0x100000, URZ ;  /* 0x0010000006067890 */ /* 0x000fc8000fffe1ff */
[----:B------:R-:W-:Y:S02]  /*0640*/  USHF.L.U32 UR7, UR6, 0xb, URZ ;  /* 0x0000000b06077899 */ /* 0x000fe400080006ff */
[----:B------:R-:W-:Y:S02]  /*0650*/  USHF.L.U32 UR6, UR6, 0x1, URZ ;  /* 0x0000000106067899 */ /* 0x000fe400080006ff */
[----:B---3--:R-:W-:Y:S01]  /*0660*/  ULEA UR4, UR5, UR4, 0x18 ;  /* 0x0000000405047291 */ /* 0x008fe2000f8ec0ff */
[----:B------:R-:W3:Y:S11]  /*0670*/  FENCE.VIEW.ASYNC.S ;  /* 0x00000000000073c6 */ /* 0x000ef60000000000 */
[----:B---3--:R3:W4:Y:S01]  /*0680*/  SYNCS.EXCH.64 URZ, [UR4], UR8 ;  /* 0x0000000804ff75b2 */ /* 0x0087220008000100 */
[----:B------:R3:W1:Y:S01]  /*0690*/  SYNCS.EXCH.64 URZ, [UR4+0x118], UR6 ;  /* 0x0001180604ff75b2 */ /* 0x0006620008000100 */
        /* <DEDUP_REMOVED lines=67> */
[----:B------:R3:W1:Y:S02]  /*0ad0*/  SYNCS.EXCH.64 URZ, [UR4+0x228], UR6 ;  /* 0x0002280604ff75b2 */ /* 0x0006640008000100 */
[----:B---34-:R-:W-:Y:S01]  /*0ae0*/  NOP ;  /* 0x0000000000007918 */ /* 0x018fe20000000000 */
.L_x_10:
[----:B------:R-:W-:Y:S05]  /*0af0*/  BSYNC.RECONVERGENT B0 ;  /* 0x0000000000007941 */ /* 0x000fea0003800200 */
.L_x_9:
[----:B------:R-:W3:Y:S01]  /*0b00*/  SHFL.IDX PT, R0, R47, RZ, 0x1f ;  /* 0x00001fff2f007589 */ /* 0x000ee200000e0000 */
[----:B------:R-:W-:Y:S01]  /*0b10*/  NOP ;  /* 0x0000000000007918 */ /* 0x000fe20000000000 */
[----:B---3--:R-:W-:-:S13]  /*0b20*/  ISETP.NE.AND P0, PT, R0, 0x1, PT ;  /* 0x000000010000780c */ /* 0x008fda0003f05270 */
[----:B------:R-:W-:Y:S05]  /*0b30*/  @P0 BRA `(.L_x_11) ;  /* 0x0000000000500947 */ /* 0x000fea0003800000 */
        /* <DEDUP_REMOVED lines=9> */
[----:B------:R-:W-:Y:S01]  /*0bd0*/  USHF.L.U32 UR6, UR6, 0x1, URZ ;  /* 0x0000000106067899 */ /* 0x000fe200080006ff */
[----:B------:R-:W-:Y:S01]  /*0be0*/  ELECT P0, URZ, PT ;  /* 0x0000000000ff782f */ /* 0x000fe20003800000 */
[----:B---3--:R-:W-:Y:S01]  /*0bf0*/  ULEA UR4, UR5, UR4, 0x18 ;  /* 0x0000000405047291 */ /* 0x008fe2000f8ec0ff */
[----:B------:R-:W3:Y:S11]  /*0c00*/  FENCE.VIEW.ASYNC.S ;  /* 0x00000000000073c6 */ /* 0x000ef60000000000 */
[----:B---3--:R3:W4:Y:S01]  /*0c10*/  SYNCS.EXCH.64 URZ, [UR4+0x230], UR8 ;  /* 0x0002300804ff75b2 */ /* 0x0087220008000100 */
[----:B------:R3:W1:Y:S01]  /*0c20*/  SYNCS.EXCH.64 URZ, [UR4+0x248], UR6 ;  /* 0x0002480604ff75b2 */ /* 0x0006620008000100 */
[----:B------:R3:W1:Y:S01]  /*0c30*/  SYNCS.EXCH.64 URZ, [UR4+0x238], UR8 ;  /* 0x0002380804ff75b2 */ /* 0x0006620008000100 */
[----:B------:R3:W1:Y:S01]  /*0c40*/  SYNCS.EXCH.64 URZ, [UR4+0x250], UR6 ;  /* 0x0002500604ff75b2 */ /* 0x0006620008000100 */
[----:B------:R3:W1:Y:S01]  /*0c50*/  SYNCS.EXCH.64 URZ, [UR4+0x240], UR8 ;  /* 0x0002400804ff75b2 */ /* 0x0006620008000100 */
[----:B------:R3:W1:Y:S01]  /*0c60*/  SYNCS.EXCH.64 URZ, [UR4+0x258], UR6 ;  /* 0x0002580604ff75b2 */ /* 0x0006620008000100 */
[----:B------:R-:W-:Y:S01]  /*0c70*/  NOP ;  /* 0x0000000000007918 */ /* 0x000fe20000000000 */
.L_x_11:
[----:B------:R-:W2:Y:S01]  /*0c80*/  SHFL.IDX PT, R0, R47, RZ, 0x1f ;  /* 0x00001fff2f007589 */ /* 0x000ea200000e0000 */
[----:B------:R-:W-:Y:S01]  /*0c90*/  NOP ;  /* 0x0000000000007918 */ /* 0x000fe20000000000 */
[----:B--2---:R-:W-:-:S13]  /*0ca0*/  ISETP.NE.AND P0, PT, R0, 0x3, PT ;  /* 0x000000030000780c */ /* 0x004fda0003f05270 */
[----:B------:R-:W-:Y:S05]  /*0cb0*/  @P0 BRA `(.L_x_12) ;  /* 0x0000000000300947 */ /* 0x000fea0003800000 */
[----:B------:R-:W2:Y:S01]  /*0cc0*/  S2UR UR5, SR_CgaCtaId ;  /* 0x00000000000579c3 */ /* 0x000ea20000008800 */
[----:B---3--:R-:W-:Y:S01]  /*0cd0*/  UMOV UR6, 0x400 ;  /* 0x0000040000067882 */ /* 0x008fe20000000000 */
[----:B------:R-:W-:Y:S01]  /*0ce0*/  UMOV UR4, 0x20 ;  /* 0x0000002000047882 */ /* 0x000fe20000000000 */
[----:B------:R-:W-:Y:S01]  /*0cf0*/  ELECT P0, URZ, PT ;  /* 0x0000000000ff782f */ /* 0x000fe20003800000 */
[----:B--2---:R-:W-:Y:S02]  /*0d00*/  ULEA UR6, UR5, UR6, 0x18 ;  /* 0x0000000605067291 */ /* 0x004fe4000f8ec0ff */
[----:B------:R-:W-:-:S04]  /*0d10*/  UIADD3 UR4, UPT, UPT, -UR4, 0x100000, URZ ;  /* 0x0010000004047890 */ /* 0x000fc8000fffe1ff */
[----:B------:R-:W-:Y:S02]  /*0d20*/  USHF.L.U32 UR5, UR4, 0xb, URZ ;  /* 0x0000000b04057899 */ /* 0x000fe400080006ff */
[----:B------:R-:W-:Y:S01]  /*0d30*/  USHF.L.U32 UR4, UR4, 0x1, URZ ;  /* 0x0000000104047899 */ /* 0x000fe200080006ff */
[----:B------:R-:W2:Y:S11]  /*0d40*/  FENCE.VIEW.ASYNC.S ;  /* 0x00000000000073c6 */ /* 0x000eb60000000000 */
[----:B--2---:R2:W3:Y:S01]  /*0d50*/  SYNCS.EXCH.64 URZ, [UR6+0x260], UR4 ;  /* 0x0002600406ff75b2 */ /* 0x0044e20008000100 */
[----:B------:R2:W1:Y:S01]  /*0d60*/  SYNCS.EXCH.64 URZ, [UR6+0x268], UR4 ;  /* 0x0002680406ff75b2 */ /* 0x0004620008000100 */
[----:B------:R-:W-:Y:S01]  /*0d70*/  NOP ;  /* 0x0000000000007918 */ /* 0x000fe20000000000 */
.L_x_12:
[----:B------:R-:W4:Y:S01]  /*0d80*/  SHFL.IDX PT, R0, R47, RZ, 0x1f ;  /* 0x00001fff2f007589 */ /* 0x000f2200000e0000 */
[----:B------:R-:W-:Y:S01]  /*0d90*/  NOP ;  /* 0x0000000000007918 */ /* 0x000fe20000000000 */
[----:B----4-:R-:W-:-:S13]  /*0da0*/  ISETP.NE.AND P0, PT, R0, 0x4, PT ;  /* 0x000000040000780c */ /* 0x010fda0003f05270 */
[----:B------:R-:W-:Y:S05]  /*0db0*/  @P0 BRA `(.L_x_13) ;  /* 0x00000000004c0947 */ /* 0x000fea0003800000 */
[----:B--2---:R-:W2:Y:S01]  /*0dc0*/  S2UR UR5, SR_CgaCtaId ;  /* 0x00000000000579c3 */ /* 0x004ea20000008800 */
[----:B---3--:R-:W-:Y:S01]  /*0dd0*/  UMOV UR4, 0x3a0 ;  /* 0x000003a000047882 */ /* 0x008fe20000000000 */
[----:B------:R-:W-:Y:S01]  /*0de0*/  UMOV UR6, 0x400 ;  /* 0x0000040000067882 */ /* 0x000fe20000000000 */
[----:B------:R-:W-:Y:S01]  /*0df0*/  USEL UR4, UR4, 0x320, UP3 ;  /* 0x0000032004047887 */ /* 0x000fe20009800000 */
[----:B------:R-:W-:Y:S01]  /*0e00*/  UMOV UR8, 0x1 ;  /* 0x0000000100087882 */ /* 0x000fe20000000000 */
[----:B------:R-:W-:Y:S01]  /*0e10*/  ELECT P0, URZ, PT ;  /* 0x0000000000ff782f */ /* 0x000fe20003800000 */
[----:B------:R-:W-:-:S04]  /*0e20*/  UIADD3 UR8, UPT, UPT, -UR8, 0x100000, URZ ;  /* 0x0010000008087890 */ /* 0x000fc8000fffe1ff */
[----:B------:R-:W-:Y:S02]  /*0e30*/  USHF.L.U32 UR9, UR8, 0xb, URZ ;  /* 0x0000000b08097899 */ /* 0x000fe400080006ff */
[----:B------:R-:W-:Y:S02]  /*0e40*/  USHF.L.U32 UR8, UR8, 0x1, URZ ;  /* 0x0000000108087899 */ /* 0x000fe400080006ff */
[----:B--2---:R-:W-:Y:S02]  /*0e50*/  ULEA UR6, UR5, UR6, 0x18 ;  /* 0x0000000605067291 */ /* 0x004fe4000f8ec0ff */
[----:B------:R-:W-:-:S04]  /*0e60*/  UIADD3 UR4, UPT, UPT, -UR4, 0x100000, URZ ;  /* 0x0010000004047890 */ /* 0x000fc8000fffe1ff */
[----:B------:R-:W-:Y:S02]  /*0e70*/  USHF.L.U32 UR5, UR4, 0xb, URZ ;  /* 0x0000000b04057899 */ /* 0x000fe400080006ff */
[----:B------:R-:W-:Y:S01]  /*0e80*/  USHF.L.U32 UR4, UR4, 0x1, URZ ;  /* 0x0000000104047899 */ /* 0x000fe200080006ff */
[----:B------:R-:W2:Y:S03]  /*0e90*/  FENCE.VIEW.ASYNC.S ;  /* 0x00000000000073c6 */ /* 0x000ea60000000000 */
[----:B--2---:R4:W2:Y:S08]  /*0ea0*/  SYNCS.EXCH.64 URZ, [UR6+0x270], UR8 ;  /* 0x0002700806ff75b2 */ /* 0x0048b00008000100 */
[----:B------:R4:W3:Y:S01]  /*0eb0*/  SYNCS.EXCH.64 URZ, [UR6+0x280], UR4 ;  /* 0x0002800406ff75b2 */ /* 0x0008e20008000100 */
[----:B------:R4:W1:Y:S01]  /*0ec0*/  SYNCS.EXCH.64 URZ, [UR6+0x278], UR8 ;  /* 0x0002780806ff75b2 */ /* 0x0008620008000100 */
[----:B------:R4:W1:Y:S02]  /*0ed0*/  SYNCS.EXCH.64 URZ, [UR6+0x288], UR4 ;  /* 0x0002880406ff75b2 */ /* 0x0008640008000100 */
[----:B----4-:R-:W-:Y:S01]  /*0ee0*/  NOP ;  /* 0x0000000000007918 */ /* 0x010fe20000000000 */
.L_x_13:
[----:B------:R-:W4:Y:S01]  /*0ef0*/  SHFL.IDX PT, R0, R47, RZ, 0x1f ;  /* 0x00001fff2f007589 */ /* 0x000f2200000e0000 */
[----:B------:R-:W-:Y:S01]  /*0f00*/  NOP ;  /* 0x0000000000007918 */ /* 0x000fe20000000000 */
[----:B----4-:R-:W-:-:S13]  /*0f10*/  ISETP.NE.AND P0, PT, R0, 0x5, PT ;  /* 0x000000050000780c */ /* 0x010fda0003f05270 */
[----:B------:R-:W-:Y:S05]  /*0f20*/  @P0 BRA `(.L_x_14) ;  /* 0x0000000000580947 */ /* 0x000fea0003800000 */
[----:B--2---:R-:W2:Y:S01]  /*0f30*/  S2UR UR5, SR_CgaCtaId ;  /* 0x00000000000579c3 */ /* 0x004ea20000008800 */
[----:B---3--:R-:W-:Y:S01]  /*0f40*/  UMOV UR4, 0x400 ;  /* 0x0000040000047882 */ /* 0x008fe20000000000 */
        /* <DEDUP_REMOVED lines=9> */
[----:B--2---:R-:W-:Y:S01]  /*0fe0*/  ULEA UR4, UR5, UR4, 0x18 ;  /* 0x0000000405047291 */ /* 0x004fe2000f8ec0ff */
[----:B------:R-:W2:Y:S11]  /*0ff0*/  FENCE.VIEW.ASYNC.S ;  /* 0x00000000000073c6 */ /* 0x000eb60000000000 */
[----:B--2---:R4:W2:Y:S01]  /*1000*/  SYNCS.EXCH.64 URZ, [UR4+0x290], UR6 ;  /* 0x0002900604ff75b2 */ /* 0x0048a20008000100 */
[----:B------:R4:W3:Y:S01]  /*1010*/  SYNCS.EXCH.64 URZ, [UR4+0x2b0], UR8 ;  /* 0x0002b00804ff75b2 */ /* 0x0008e20008000100 */
[----:B------:R4:W1:Y:S01]  /*1020*/  SYNCS.EXCH.64 URZ, [UR4+0x298], UR6 ;  /* 0x0002980604ff75b2 */ /* 0x0008620008000100 */
[----:B------:R4:W1:Y:S01]  /*1030*/  SYNCS.EXCH.64 URZ, [UR4+0x2b8], UR8 ;  /* 0x0002b80804ff75b2 */ /* 0x0008620008000100 */
[----:B------:R4:W1:Y:S01]  /*1040*/  SYNCS.EXCH.64 URZ, [UR4+0x2a0], UR6 ;  /* 0x0002a00604ff75b2 */ /* 0x0008620008000100 */
[----:B------:R4:W1:Y:S01]  /*1050*/  SYNCS.EXCH.64 URZ, [UR4+0x2c0], UR8 ;  /* 0x0002c00804ff75b2 */ /* 0x0008620008000100 */
[----:B------:R4:W1:Y:S01]  /*1060*/  SYNCS.EXCH.64 URZ, [UR4+0x2a8], UR6 ;  /* 0x0002a80604ff75b2 */ /* 0x0008620008000100 */
[----:B------:R4:W1:Y:S02]  /*1070*/  SYNCS.EXCH.64 URZ, [UR4+0x2c8], UR8 ;  /* 0x0002c80804ff75b2 */ /* 0x0008640008000100 */
[----:B----4-:R-:W-:Y:S01]  /*1080*/  NOP ;  /* 0x0000000000007918 */ /* 0x010fe20000000000 */
.L_x_14:
[----:B------:R-:W4:Y:S01]  /*1090*/  SHFL.IDX PT, R0, R47, RZ, 0x1f ;  /* 0x00001fff2f007589 */ /* 0x000f2200000e0000 */
[----:B------:R-:W-:Y:S01]  /*10a0*/  ISETP.NE.OR P1, PT, RZ, UR13, !P1 ;  /* 0x0000000dff007c0c */ /* 0x000fe2000cf25670 */
[----:B------:R-:W-:Y:S01]  /*10b0*/  NOP ;  /* 0x0000000000007918 */ /* 0x000fe20000000000 */
[----:B----4-:R-:W-:-:S13]  /*10c0*/  ISETP.NE.AND P0, PT, R0, 0x3, PT ;  /* 0x000000030000780c */ /* 0x010fda0003f05270 */
[----:B------:R-:W-:Y:S05]  /*10d0*/  @P0 BRA `(.L_x_15) ;  /* 0x0000000000380947 */ /* 0x000fea0003800000 */
[----:B--2---:R-:W2:Y:S01]  /*10e0*/  S2UR UR5, SR_CgaCtaId ;  /* 0x00000000000579c3 */ /* 0x004ea20000008800 */
[----:B---3--:R-:W-:Y:S01]  /*10f0*/  UMOV UR4, 0x400 ;  /* 0x0000040000047882 */ /* 0x008fe20000000000 */
[----:B------:R-:W-:Y:S01]  /*1100*/  UMOV UR6, 0x20 ;  /* 0x0000002000067882 */ /* 0x000fe20000000000 */
[----:B------:R-:W-:Y:S01]  /*1110*/  ELECT P0, URZ, PT ;  /* 0x0000000000ff782f */ /* 0x000fe20003800000 */
[----:B------:R-:W-:-:S04]  /*1120*/  UIADD3 UR6, UPT, UPT, -UR6, 0x100000, URZ ;  /* 0x0010000006067890 */ /* 0x000fc8000fffe1ff */
[----:B------:R-:W-:Y:S02]  /*1130*/  USHF.L.U32 UR7, UR6, 0xb, URZ ;  /* 0x0000000b06077899 */ /* 0x000fe400080006ff */
[----:B------:R-:W-:Y:S02]  /*1140*/  USHF.L.U32 UR6, UR6, 0x1, URZ ;  /* 0x0000000106067899 */ /* 0x000fe400080006ff */
[----:B--2---:R-:W-:Y:S01]  /*1150*/  ULEA UR4, UR5, UR4, 0x18 ;  /* 0x0000000405047291 */ /* 0x004fe2000f8ec0ff */
[----:B------:R-:W2:Y:S11]  /*1160*/  FENCE.VIEW.ASYNC.S ;  /* 0x00000000000073c6 */ /* 0x000eb60000000000 */
[----:B--2---:R4:W2:Y:S01]  /*1170*/  SYNCS.EXCH.64 URZ, [UR4+0x2d0], UR6 ;  /* 0x0002d00604ff75b2 */ /* 0x0048a20008000100 */
[----:B------:R4:W3:Y:S01]  /*1180*/  SYNCS.EXCH.64 URZ, [UR4+0x2e0], UR6 ;  /* 0x0002e00604ff75b2 */ /* 0x0008e20008000100 */
[----:B------:R4:W1:Y:S01]  /*1190*/  SYNCS.EXCH.64 URZ, [UR4+0x2d8], UR6 ;  /* 0x0002d80604ff75b2 */ /* 0x0008620008000100 */
[----:B------:R4:W1:Y:S02]  /*11a0*/  SYNCS.EXCH.64 URZ, [UR4+0x2e8], UR6 ;  /* 0x0002e80604ff75b2 */ /* 0x0008640008000100 */
[----:B----4-:R-:W-:Y:S01]  /*11b0*/  NOP ;  /* 0x0000000000007918 */ /* 0x010fe20000000000 */
.L_x_15:
[----:B---3--:R-:W3:Y:S01]  /*11c0*/  S2UR UR7, SR_CgaCtaId ;  /* 0x00000000000779c3 */ /* 0x008ee20000008800 */
[----:B------:R-:W-:Y:S01]  /*11d0*/  VOTEU.ALL UP0, P1 ;  /* 0x0000000000ff7886 */ /* 0x000fe20000800000 */
[----:B--2---:R-:W-:Y:S01]  /*11e0*/  UMOV UR4, 0x20 ;  /* 0x0000002000047882 */ /* 0x004fe20000000000 */
[----:B------:R-:W-:Y:S01]  /*11f0*/  NOP ;  /* 0x0000000000007918 */ /* 0x000fe20000000000 */
[----:B------:R-:W-:Y:S01]  /*1200*/  LOP3.LUT R3, R58, 0x1f, RZ, 0xc0, !PT ;  /* 0x0000001f3a037812 */ /* 0x000fe200078ec0ff */
[----:B------:R-:W-:Y:S01]  /*1210*/  UISETP.NE.AND UP4, UPT, UR13, URZ, UPT ;  /* 0x000000ff0d00728c */ /* 0x000fe2000bf85270 */
[----:B------:R-:W-:Y:S01]  /*1220*/  @!UP0 UMOV UR6, 0x400 ;  /* 0x0000040000068882 */ /* 0x000fe20000000000 */
[----:B------:R-:W-:-:S04]  /*1230*/  @!UP0 UIADD3 UR4, UPT, UPT, -UR4, 0x100000, URZ ;  /* 0x0010000004048890 */ /* 0x000fc8000fffe1ff */
[----:B------:R-:W-:Y:S02]  /*1240*/  @!UP0 USHF.L.U32 UR5, UR4, 0xb, URZ ;  /* 0x0000000b04058899 */ /* 0x000fe400080006ff */
[----:B------:R-:W-:Y:S02]  /*1250*/  @!UP0 USHF.L.U32 UR4, UR4, 0x1, URZ ;  /* 0x0000000104048899 */ /* 0x000fe400080006ff */
[----:B---3--:R-:W-:Y:S01]  /*1260*/  @!UP0 ULEA UR6, UR7, UR6, 0x18 ;  /* 0x0000000607068291 */ /* 0x008fe2000f8ec0ff */
[----:B------:R-:W2:Y:S01]  /*1270*/  LDCU UR7, c[0x0][0x36c] ;  /* 0x00006d80ff0777ac */ /* 0x000ea20008000800 */
[----:B------:R-:W-:Y:S01]  /*1280*/  VOTEU.ALL UP0, P1 ;  /* 0x0000000000ff7886 */ /* 0x000fe20000800000 */
[----:B------:R-:W3:Y:S09]  /*1290*/  FENCE.VIEW.ASYNC.S ;  /* 0x00000000000073c6 */ /* 0x000ef20000000000 */
[----:B---3--:R3:W4:Y:S01]  /*12a0*/  @!UP0 SYNCS.EXCH.64 URZ, [UR6+0x2f0], UR4 ;  /* 0x0002f00406ff85b2 */ /* 0x0087220008000100 */
[----:B--2---:R-:W-:-:S09]  /*12b0*/  UISETP.EQ.U32.AND UP5, UPT, UR7, 0x1, UPT ;  /* 0x000000010700788c */ /* 0x004fd2000bfa2070 */
[----:B---3--:R-:W-:Y:S05]  /*12c0*/  BRA.U !UP5, `(.L_x_16) ;  /* 0x000000010d087547 */ /* 0x008fea000b800000 */
[----:B-1--4-:R-:W-:Y:S01]  /*12d0*/  UCGABAR_ARV ;  /* 0x00000000000079c7 */ /* 0x012fe20008000000 */
[----:B------:R-:W-:Y:S05]  /*12e0*/  BRA `(.L_x_17) ;  /* 0x0000000000047947 */ /* 0x000fea0003800000 */
.L_x_16:
[----:B-1--4-:R-:W-:Y:S01]  /*12f0*/  NOP ;  /* 0x0000000000007918 */ /* 0x012fe20000000000 */
.L_x_17:
[----:B------:R-:W1:Y:S01]  /*1300*/  S2UR UR19, SR_CTAID.X ;  /* 0x00000000001379c3 */ /* 0x000e620000002500 */
[----:B------:R-:W-:-:S05]  /*1310*/  CS2R.32 R51, SR_CgaSize ;  /* 0x0000000000337805 */ /* 0x000fca0000008a00 */
[----:B------:R-:W-:-:S05]  /*1320*/  IMAD R51, R51, -0xa0, RZ ;  /* 0xffffff6033337824 */ /* 0x000fca00078e02ff */
[----:B------:R-:W-:-:S14]  /*1330*/  R2UR UR5, R51 ;  /* 0x00000000330572ca */ /* 0x000fdc00000e0000 */
[----:B------:R-:W2:Y:S01]  /*1340*/  LDCU UR5, c[0x0][UR5+0x2b0] ;  /* 0x00005600050577ac */ /* 0x000ea20008000800 */
[----:B------:R-:W-:-:S05]  /*1350*/  CS2R.32 R51, SR_CgaSize ;  /* 0x0000000000337805 */ /* 0x000fca0000008a00 */
[----:B------:R-:W-:-:S05]  /*1360*/  IMAD R51, R51, -0xa0, RZ ;  /* 0xffffff6033337824 */ /* 0x000fca00078e02ff */
[----:B------:R-:W-:-:S14]  /*1370*/  R2UR UR4, R51 ;  /* 0x00000000330472ca */ /* 0x000fdc00000e0000 */
[----:B------:R-:W3:Y:S01]  /*1380*/  LDCU UR4, c[0x0][UR4+0x2b4] ;  /* 0x00005680040477ac */ /* 0x000ee20008000800 */
[----:B------:R-:W4:Y:S01]  /*1390*/  S2UR UR7, SR_CTAID.Y ;  /* 0x00000000000779c3 */ /* 0x000f220000002600 */
[----:B------:R-:W-:-:S05]  /*13a0*/  CS2R.32 R51, SR_CgaSize ;  /* 0x0000000000337805 */ /* 0x000fca0000008a00 */
[----:B------:R-:W-:-:S05]  /*13b0*/  IMAD R51, R51, -0xa0, RZ ;  /* 0xffffff6033337824 */ /* 0x000fca00078e02ff */
[----:B------:R-:W-:-:S14]  /*13c0*/  R2UR UR8, R51 ;  /* 0x00000000330872ca */ /* 0x000fdc00000e0000 */
[----:B------:R-:W3:Y:S01]  /*13d0*/  LDCU UR8, c[0x0][UR8+0x2a0] ;  /* 0x00005400080877ac */ /* 0x000ee20008000800 */
[----:B------:R-:W-:-:S05]  /*13e0*/  CS2R.32 R51, SR_CgaSize ;  /* 0x0000000000337805 */ /* 0x000fca0000008a00 */
[----:B------:R-:W-:-:S05]  /*13f0*/  IMAD R51, R51, -0xa0, RZ ;  /* 0xffffff6033337824 */ /* 0x000fca00078e02ff */
[----:B------:R-:W-:-:S14]  /*1400*/  R2UR UR9, R51 ;  /* 0x00000000330972ca */ /* 0x000fdc00000e0000 */
[----:B------:R-:W3:Y:S01]  /*1410*/  LDCU UR9, c[0x0][UR9+0x2a4] ;  /* 0x00005480090977ac */ /* 0x000ee20008000800 */
[----:B------:R-:W3:Y:S01]  /*1420*/  S2UR UR10, SR_CgaCtaId ;  /* 0x00000000000a79c3 */ /* 0x000ee20000008800 */
[----:B------:R-:W-:Y:S01]  /*1430*/  UISETP.GT.U32.AND UP0, UPT, UR33, 0xffff, UPT ;  /* 0x0000ffff2100788c */ /* 0x000fe2000bf04070 */
[----:B------:R-:W3:Y:S01]  /*1440*/  LDCU UR18, c[0x0][0xb24] ;  /* 0x00016480ff1277ac */ /* 0x000ee20008000800 */
[----:B------:R-:W-:Y:S01]  /*1450*/  UMOV UR29, 0x5 ;  /* 0x00000005001d7882 */ /* 0x000fe20000000000 */
[----:B-1----:R-:W-:-:S04]  /*1460*/  I2FP.F32.U32 R2, UR19 ;  /* 0x0000001300027c45 */ /* 0x002fc80008201000 */
[----:B------:R-:W1:Y:S01]  /*1470*/  S2UR UR36, SR_CTAID.Z ;  /* 0x00000000002479c3 */ /* 0x000e620000002700 */
[----:B------:R-:W1:Y:S01]  /*1480*/  LDCU UR42, c[0x0][0xb24] ;  /* 0x00016480ff2a77ac */ /* 0x000e620008000800 */
[----:B--2---:R-:W-:Y:S01]  /*1490*/  FMUL R2, R2, UR5 ;  /* 0x0000000502027c20 */ /* 0x004fe20008400000 */
[----:B------:R-:W-:Y:S01]  /*14a0*/  USEL UR5, UR33, 0xffff, !UP0 ;  /* 0x0000ffff21057887 */ /* 0x000fe2000c000000 */
[----:B----4-:R-:W-:Y:S01]  /*14b0*/  I2FP.F32.U32 R0, UR7 ;  /* 0x0000000700007c45 */ /* 0x010fe20008201000 */
[----:B------:R-:W2:Y:S03]  /*14c0*/  LDCU UR27, c[0x0][0xb30] ;  /* 0x00016600ff1b77ac */ /* 0x000ea60008000800 */
[----:B------:R-:W4:Y:S01]  /*14d0*/  F2I.U32.TRUNC.NTZ R2, R2 ;  /* 0x0000000200027305 */ /* 0x000f22000020f000 */
[----:B---3--:R-:W-:Y:S01]  /*14e0*/  FMUL R0, R0, UR4 ;  /* 0x0000000400007c20 */ /* 0x008fe20008400000 */
[----:B------:R-:W-:-:S02]  /*14f0*/  ULOP3.LUT UR24, UR5, 0xffff, URZ, 0xc0, !UPT ;  /* 0x0000ffff05187892 */ /* 0x000fc4000f8ec0ff */
[----:B------:R-:W-:Y:S02]  /*1500*/  USHF.L.U32 UR28, UR10, 0x9, URZ ;  /* 0x000000090a1c7899 */ /* 0x000fe400080006ff */
[----:B------:R-:W-:Y:S02]  /*1510*/  UISETP.GE.AND UP2, UPT, UR18, 0x1, UPT ;  /* 0x000000011200788c */ /* 0x000fe4000bf46270 */
[----:B------:R-:W3:Y:S01]  /*1520*/  F2I.U32.TRUNC.NTZ R0, R0 ;  /* 0x0000000000007305 */ /* 0x000ee2000020f000 */
[----:B------:R-:W-:Y:S01]  /*1530*/  UMOV UR25, UR7 ;  /* 0x0000000700197c82 */ /* 0x000fe20008000000 */
[----:B------:R-:W-:Y:S01]  /*1540*/  UMOV UR20, UR19 ;  /* 0x0000001300147c82 */ /* 0x000fe20008000000 */
[----:B----4-:R-:W-:Y:S02]  /*1550*/  R2UR UR4, R2 ;  /* 0x00000000020472ca */ /* 0x010fe400000e0000 */
[----:B------:R-:W-:Y:S02]  /*1560*/  PRMT R2, RZ, 0x7610, R2 ;  /* 0x00007610ff027816 */ /* 0x000fe40000000002 */
[----:B---3--:R-:W-:-:S02]  /*1570*/  R2UR UR6, R0 ;  /* 0x00000000000672ca */ /* 0x008fc400000e0000 */
[----:B------:R-:W-:-:S07]  /*1580*/  PRMT R0, RZ, 0x7610, R0 ;  /* 0x00007610ff007816 */ /* 0x000fce0000000000 */
[----:B------:R-:W-:-:S04]  /*1590*/  UIADD3 UR5, UPT, UPT, -UR4, URZ, URZ ;  /* 0x000000ff04057290 */ /* 0x000fc8000fffe1ff */
[----:B------:R-:W-:Y:S02]  /*15a0*/  UIMAD UR5, UR8, UR5, UR19 ;  /* 0x00000005080572a4 */ /* 0x000fe4000f8e0213 */
[----:B------:R-:W-:-:S04]  /*15b0*/  UIADD3 UR4, UPT, UPT, -UR6, URZ, URZ ;  /* 0x000000ff06047290 */ /* 0x000fc8000fffe1ff */
[----:B------:R-:W-:Y:S01]  /*15c0*/  IMAD.U32 R51, RZ, RZ, UR5 ;  /* 0x00000005ff337e24 */ /* 0x000fe2000f8e00ff */
[----:B------:R-:W-:-:S06]  /*15d0*/  UIMAD UR4, UR9, UR4, UR7 ;  /* 0x00000004090472a4 */ /* 0x000fcc000f8e0207 */
[----:B------:R-:W-:Y:S01]  /*15e0*/  IMAD.U32 R50, RZ, RZ, UR4 ;  /* 0x00000004ff327e24 */ /* 0x000fe2000f8e00ff */
[----:B-12---:R-:W-:Y:S06]  /*15f0*/  BRA.U UP4, `(.L_x_18) ;  /* 0x0000000104447547 */ /* 0x006fec000b800000 */
[----:B------:R-:W-:Y:S02]  /*1600*/  R2UR UR4, R51 ;  /* 0x00000000330472ca */ /* 0x000fe400000e0000 */
[----:B------:R-:W-:-:S11]  /*1610*/  R2UR UR8, R50 ;  /* 0x00000000320872ca */ /* 0x000fd600000e0000 */
[----:B------:R-:W-:Y:S02]  /*1620*/  UISETP.GT.U32.AND UP0, UPT, UR4, 0x1, UPT ;  /* 0x000000010400788c */ /* 0x000fe4000bf04070 */
[----:B------:R-:W-:Y:S02]  /*1630*/  ULOP3.LUT UR4, UR4, 0xfffffffe, URZ, 0xc0, !UPT ;  /* 0xfffffffe04047892 */ /* 0x000fe4000f8ec0ff */
[----:B------:R-:W-:Y:S02]  /*1640*/  UISETP.NE.AND UP1, UPT, UR8, URZ, UP0 ;  /* 0x000000ff0800728c */ /* 0x000fe40008725270 */
[----:B------:R-:W-:Y:S02]  /*1650*/  UISETP.NE.AND UP0, UPT, UR8, 0x1, UP0 ;  /* 0x000000010800788c */ /* 0x000fe40008705270 */
[----:B------:R-:W-:Y:S02]  /*1660*/  USEL UR7, URZ, 0x1, UP1 ;  /* 0x00000001ff077887 */ /* 0x000fe40008800000 */
[----:B------:R-:W-:-:S02]  /*1670*/  USEL UR6, URZ, 0x4, UP0 ;  /* 0x00000004ff067887 */ /* 0x000fc40008000000 */
[----:B------:R-:W-:Y:S02]  /*1680*/  USEL UR5, URZ, 0x2, UP1 ;  /* 0x00000002ff057887 */ /* 0x000fe40008800000 */
[----:B------:R-:W-:Y:S02]  /*1690*/  ULEA UR4, UR8, UR4, 0x1 ;  /* 0x0000000408047291 */ /* 0x000fe4000f8e08ff */
[----:B------:R-:W-:Y:S02]  /*16a0*/  USEL UR8, URZ, 0x8, UP0 ;  /* 0x00000008ff087887 */ /* 0x000fe40008000000 */
[----:B------:R-:W-:-:S03]  /*16b0*/  UIADD3 UR5, UPT, UPT, UR5, UR6, UR7 ;  /* 0x0000000605057290 */ /* 0x000fc6000fffe007 */
[----:B------:R-:W-:Y:S01]  /*16c0*/  UMOV UR6, 0x3 ;  /* 0x0000000300067882 */ /* 0x000fe20000000000 */
[----:B------:R-:W-:Y:S02]  /*16d0*/  UIADD3 UR5, UPT, UPT, UR5, UR8, URZ ;  /* 0x0000000805057290 */ /* 0x000fe4000fffe0ff */
[----:B------:R-:W-:-:S04]  /*16e0*/  USHF.L.U32 UR4, UR6, UR4, URZ ;  /* 0x0000000406047299 */ /* 0x000fc800080006ff */
[----:B------:R-:W-:Y:S02]  /*16f0*/  IMAD.U32 R2, RZ, RZ, UR5 ;  /* 0x00000005ff027e24 */ /* 0x000fe4000f8e00ff */
[----:B------:R-:W-:Y:S02]  /*1700*/  IMAD.U32 R0, RZ, RZ, UR4 ;  /* 0x00000004ff007e24 */ /* 0x000fe4000f8e00ff */
.L_x_18:
[----:B------:R-:W-:Y:S05]  /*1710*/  BRA.U !UP2, `(.L_x_19) ;  /* 0x000000010ad07547 */ /* 0x000fea000b800000 */
[----:B------:R-:W1:Y:S01]  /*1720*/  LDCU.128 UR20, c[0x0][0xb10] ;  /* 0x00016200ff1477ac */ /* 0x000e620008000c00 */
[----:B------:R-:W2:Y:S01]  /*1730*/  LDCU UR12, c[0x0][0x370] ;  /* 0x00006e00ff0c77ac */ /* 0x000ea20008000800 */
[----:B------:R-:W3:Y:S01]  /*1740*/  LDCU UR5, c[0x0][0x374] ;  /* 0x00006e80ff0577ac */ /* 0x000ee20008000800 */
[----:B------:R-:W4:Y:S01]  /*1750*/  LDCU UR26, c[0x0][0xb0c] ;  /* 0x00016180ff1a77ac */ /* 0x000f220008000800 */
[----:B------:R-:W4:Y:S01]  /*1760*/  LDCU UR4, c[0x0][0xb20] ;  /* 0x00016400ff0477ac */ /* 0x000f220008000800 */
[----:B------:R-:W4:Y:S01]  /*1770*/  LDCU.64 UR16, c[0x0][0xb28] ;  /* 0x00016500ff1077ac */ /* 0x000f220008000a00 */
[----:B-1----:R-:W-:Y:S02]  /*1780*/  UISETP.NE.AND UP0, UPT, UR22, 0x1, UPT ;  /* 0x000000011600788c */ /* 0x002fe4000bf05270 */
[----:B---3--:R-:W-:Y:S02]  /*1790*/  UIMAD.WIDE.U32 UR6, UR5, UR23, URZ ;  /* 0x00000017050672a5 */ /* 0x008fe4000f8e00ff */
[----:B--2---:R-:W-:-:S02]  /*17a0*/  UIMAD.WIDE.U32 UR8, UR12, UR20, URZ ;  /* 0x000000140c0872a5 */ /* 0x004fc4000f8e00ff */
[----:B----4-:R-:W-:Y:S02]  /*17b0*/  UISETP.NE.AND UP1, UPT, UR26, 0x1, UPT ;  /* 0x000000011a00788c */ /* 0x010fe4000bf25270 */
[----:B------:R-:W-:Y:S01]  /*17c0*/  UISETP.NE.AND UP2, UPT, UR18, 0x1, UPT ;  /* 0x000000011200788c */ /* 0x000fe2000bf45270 */
[----:B------:R-:W-:Y:S02]  /*17d0*/  UMOV UR6, UR7 ;  /* 0x0000000700067c82 */ /* 0x000fe40008000000 */
[----:B------:R-:W-:Y:S01]  /*17e0*/  UMOV UR8, UR9 ;  /* 0x0000000900087c82 */ /* 0x000fe20008000000 */
[----:B------:R-:W-:Y:S02]  /*17f0*/  @UP0 USHF.R.U32.HI UR5, URZ, UR4, UR6 ;  /* 0x00000004ff050299 */ /* 0x000fe40008011606 */
[----:B------:R-:W-:Y:S02]  /*1800*/  UIMAD.WIDE.U32 UR14, UR25, UR23, URZ ;  /* 0x00000017190e72a5 */ /* 0x000fe4000f8e00ff */
[----:B------:R-:W-:-:S02]  /*1810*/  UIMAD.WIDE.U32 UR6, UR5, UR16, URZ ;  /* 0x00000010050672a5 */ /* 0x000fc4000f8e00ff */
[----:B------:R-:W-:Y:S02]  /*1820*/  @UP1 USHF.R.U32.HI UR12, URZ, UR21, UR8 ;  /* 0x00000015ff0c1299 */ /* 0x000fe40008011608 */
[----:B------:R-:W-:Y:S02]  /*1830*/  UIMAD.WIDE.U32 UR10, UR19, UR20, URZ ;  /* 0x00000014130a72a5 */ /* 0x000fe4000f8e00ff */
[----:B------:R-:W-:Y:S01]  /*1840*/  UIMAD.WIDE.U32 UR8, UR12, UR16, URZ ;  /* 0x000000100c0872a5 */ /* 0x000fe2000f8e00ff */
[----:B------:R-:W-:Y:S01]  /*1850*/  UMOV UR14, UR15 ;  /* 0x0000000f000e7c82 */ /* 0x000fe20008000000 */
[----:B------:R-:W-:Y:S01]  /*1860*/  UMOV UR6, UR7 ;  /* 0x0000000700067c82 */ /* 0x000fe20008000000 */
[----:B------:R-:W-:Y:S02]  /*1870*/  USHF.R.U32.HI UR14, URZ, UR4, UR14 ;  /* 0x00000004ff0e7299 */ /* 0x000fe4000801160e */
[----:B------:R-:W-:Y:S01]  /*1880*/  @UP2 USHF.R.U32.HI UR5, URZ, UR17, UR6 ;  /* 0x00000011ff052299 */ /* 0x000fe20008011606 */
[----:B------:R-:W-:-:S02]  /*1890*/  UMOV UR10, UR11 ;  /* 0x0000000b000a7c82 */ /* 0x000fc40008000000 */
[----:B------:R-:W-:Y:S01]  /*18a0*/  UMOV UR6, UR9 ;  /* 0x0000000900067c82 */ /* 0x000fe20008000000 */
[----:B------:R-:W-:Y:S02]  /*18b0*/  USHF.R.U32.HI UR10, URZ, UR21, UR10 ;  /* 0x00000015ff0a7299 */ /* 0x000fe4000801160a */
[----:B------:R-:W-:Y:S02]  /*18c0*/  @UP2 USHF.R.U32.HI UR12, URZ, UR17, UR6 ;  /* 0x00000011ff0c2299 */ /* 0x000fe40008011606 */
[----:B------:R-:W-:Y:S02]  /*18d0*/  USEL UR4, UR25, UR14, !UP0 ;  /* 0x0000000e19047287 */ /* 0x000fe4000c000000 */
[----:B------:R-:W-:Y:S02]  /*18e0*/  UIMAD UR6, UR5, UR18, URZ ;  /* 0x00000012050672a4 */ /* 0x000fe4000f8e02ff */
[----:B------:R-:W-:Y:S02]  /*18f0*/  USEL UR5, UR19, UR10, !UP1 ;  /* 0x0000000a13057287 */ /* 0x000fe4000c800000 */
[----:B------:R-:W-:-:S02]  /*1900*/  UIMAD UR8, UR12, UR18, URZ ;  /* 0x000000120c0872a4 */ /* 0x000fc4000f8e02ff */
[----:B------:R-:W-:Y:S02]  /*1910*/  UISETP.GE.AND UP0, UPT, UR4, UR6, UPT ;  /* 0x000000060400728c */ /* 0x000fe4000bf06270 */
[----:B------:R-:W-:Y:S02]  /*1920*/  UIMAD.WIDE.U32 UR6, UR4, UR16, URZ ;  /* 0x00000010040672a5 */ /* 0x000fe4000f8e00ff */
[----:B------:R-:W-:Y:S02]  /*1930*/  UISETP.GE.OR UP0, UPT, UR5, UR8, UP0 ;  /* 0x000000080500728c */ /* 0x000fe40008706670 */
[----:B------:R-:W-:Y:S02]  /*1940*/  UIMAD.WIDE.U32 UR8, UR5, UR16, URZ ;  /* 0x00000010050872a5 */ /* 0x000fe4000f8e00ff */
[----:B------:R-:W-:Y:S02]  /*1950*/  USHF.R.U32.HI UR7, URZ, UR17, UR7 ;  /* 0x00000011ff077299 */ /* 0x000fe40008011607 */
[----:B------:R-:W-:-:S02]  /*1960*/  UIADD3 UR10, UPT, UPT, -UR4, URZ, URZ ;  /* 0x000000ff040a7290 */ /* 0x000fc4000fffe1ff */
[----:B------:R-:W-:Y:S02]  /*1970*/  USEL UR7, UR4, UR7, !UP2 ;  /* 0x0000000704077287 */ /* 0x000fe4000d000000 */
[----:B------:R-:W-:Y:S01]  /*1980*/  UIADD3 UR20, UPT, UPT, -UR5, URZ, URZ ;  /* 0x000000ff05147290 */ /* 0x000fe2000fffe1ff */
[----:B------:R-:W-:Y:S01]  /*1990*/  @!UP0 UMOV UR6, UR9 ;  /* 0x0000000900068c82 */ /* 0x000fe20008000000 */
[----:B------:R-:W-:Y:S02]  /*19a0*/  UIADD3 UR8, UPT, UPT, -UR7, URZ, URZ ;  /* 0x000000ff07087290 */ /* 0x000fe4000fffe1ff */
[----:B------:R-:W-:Y:S02]  /*19b0*/  @!UP0 USHF.R.U32.HI UR6, URZ, UR17, UR6 ;  /* 0x00000011ff068299 */ /* 0x000fe40008011606 */
[----:B------:R-:W-:Y:S02]  /*19c0*/  UIMAD UR8, UR18, UR8, UR4 ;  /* 0x00000008120872a4 */ /* 0x000fe4000f8e0204 */
[----:B------:R-:W-:-:S02]  /*19d0*/  @!UP0 USEL UR6, UR5, UR6, !UP2 ;  /* 0x0000000605068287 */ /* 0x000fc4000d000000 */
[----:B------:R-:W-:Y:S02]  /*19e0*/  UIMAD UR25, UR22, UR10, UR25 ;  /* 0x0000000a161972a4 */ /* 0x000fe4000f8e0219 */
[----:B------:R-:W-:Y:S02]  /*19f0*/  @!UP0 UIADD3 UR7, UPT, UPT, UR7, -UR6, URZ ;  /* 0x8000000607078290 */ /* 0x000fe4000fffe0ff */
[----:B------:R-:W-:Y:S02]  /*1a00*/  @!UP0 UIMAD UR6, UR8, UR12, UR6 ;  /* 0x0000000c080682a4 */ /* 0x000fe4000f8e0206 */
[----:B------:R-:W-:Y:S02]  /*1a10*/  @!UP0 UIMAD UR4, UR7, UR18, UR5 ;  /* 0x00000012070482a4 */ /* 0x000fe4000f8e0205 */
[----:B------:R-:W-:Y:S02]  /*1a20*/  UIMAD UR20, UR26, UR20, UR19 ;  /* 0x000000141a1472a4 */ /* 0x000fe4000f8e0213 */
[----:B------:R-:W-:Y:S01]  /*1a30*/  UIMAD UR25, UR4, UR22, UR25 ;  /* 0x00000016041972a4 */ /* 0x000fe2000f8e0219 */
[----:B------:R-:W-:-:S02]  /*1a40*/  @!UP0 UMOV UR5, UR6 ;  /* 0x0000000600058c82 */ /* 0x000fc40008000000 */
[----:B------:R-:W-:-:S12]  /*1a50*/  UIMAD UR20, UR5, UR26, UR20 ;  /* 0x0000001a051472a4 */ /* 0x000fd8000f8e0214 */
.L_x_19:
[----:B------:R-:W-:Y:S02]  /*1a60*/  UISETP.NE.AND UP1, UPT, UR27, 0x1, UPT ;  /* 0x000000011b00788c */ /* 0x000fe4000bf25270 */
[----:B------:R-:W-:Y:S02]  /*1a70*/  UISETP.NE.AND UP0, UPT, UR13, 0x2, UPT ;  /* 0x000000020d00788c */ /* 0x000fe4000bf05270 */
[----:B------:R-:W-:Y:S02]  /*1a80*/  ULOP3.LUT UR28, UR28, 0x400, URZ, 0xc0, !UPT ;  /* 0x000004001c1c7892 */ /* 0x000fe4000f8ec0ff */
[----:B------:R-:W-:-:S03]  /*1a90*/  USHF.L.U32 UR24, UR29, UR24, URZ ;  /* 0x000000181d187299 */ /* 0x000fc600080006ff */
[----:B------:R-:W-:Y:S09]  /*1aa0*/  BRA.U UP1, `(.L_x_20) ;  /* 0x0000000101447547 */ /* 0x000ff2000b800000 */
[----:B------:R-:W1:Y:S01]  /*1ab0*/  LDCU.128 UR8, c[0x0][0xb10] ;  /* 0x00016200ff0877ac */ /* 0x000e620008000c00 */
[----:B------:R-:W2:Y:S01]  /*1ac0*/  LDCU UR12, c[0x0][0xb0c] ;  /* 0x00016180ff0c77ac */ /* 0x000ea20008000800 */
[----:B------:R-:W3:Y:S01]  /*1ad0*/  LDCU UR14, c[0x0][0xb20] ;  /* 0x00016400ff0e77ac */ /* 0x000ee20008000800 */
[----:B-1----:R-:W-:Y:S02]  /*1ae0*/  UIMAD.WIDE.U32 UR6, UR20, UR8, URZ ;  /* 0x00000008140672a5 */ /* 0x002fe4000f8e00ff */
[----:B------:R-:W-:Y:S02]  /*1af0*/  UIMAD.WIDE.U32 UR4, UR25, UR11, URZ ;  /* 0x0000000b190472a5 */ /* 0x000fe4000f8e00ff */
[----:B--2---:R-:W-:Y:S02]  /*1b00*/  UISETP.NE.AND UP2, UPT, UR12, 0x1, UPT ;  /* 0x000000010c00788c */ /* 0x004fe4000bf45270 */
[----:B------:R-:W-:Y:S01]  /*1b10*/  UISETP.NE.AND UP1, UPT, UR10, 0x1, UPT ;  /* 0x000000010a00788c */ /* 0x000fe2000bf25270 */
[----:B------:R-:W-:-:S02]  /*1b20*/  UMOV UR6, UR7 ;  /* 0x0000000700067c82 */ /* 0x000fc40008000000 */
[----:B------:R-:W-:Y:S01]  /*1b30*/  UMOV UR4, UR5 ;  /* 0x0000000500047c82 */ /* 0x000fe20008000000 */
[----:B------:R-:W-:Y:S02]  /*1b40*/  USHF.R.U32.HI UR6, URZ, UR9, UR6 ;  /* 0x00000009ff067299 */ /* 0x000fe40008011606 */
[----:B---3--:R-:W-:Y:S02]  /*1b50*/  USHF.R.U32.HI UR4, URZ, UR14, UR4 ;  /* 0x0000000eff047299 */ /* 0x008fe40008011604 */
[----:B------:R-:W-:Y:S02]  /*1b60*/  USEL UR5, UR20, UR6, !UP2 ;  /* 0x0000000614057287 */ /* 0x000fe4000d000000 */
[----:B------:R-:W-:-:S04]  /*1b70*/  USEL UR4, UR25, UR4, !UP1 ;  /* 0x0000000419047287 */ /* 0x000fc8000c800000 */
[----:B------:R-:W-:Y:S02]  /*1b80*/  UIADD3 UR6, UPT, UPT, -UR4, UR5, URZ ;  /* 0x0000000504067290 */ /* 0x000fe4000fffe1ff */
[----:B------:R-:W-:Y:S02]  /*1b90*/  UIADD3 UR4, UPT, UPT, UR4, -UR5, URZ ;  /* 0x8000000504047290 */ /* 0x000fe4000fffe0ff */
[----:B------:R-:W-:Y:S02]  /*1ba0*/  UIMAD UR25, UR6, UR10, UR25 ;  /* 0x0000000a061972a4 */ /* 0x000fe4000f8e0219 */
[----:B------:R-:W-:-:S12]  /*1bb0*/  UIMAD UR20, UR4, UR12, UR20 ;  /* 0x0000000c041472a4 */ /* 0x000fd8000f8e0214 */
.L_x_20:
[----:B------:R-:W-:Y:S05]  /*1bc0*/  BRA.U !UP5, `(.L_x_21) ;  /* 0x000000010d0c7547 */ /* 0x000fea000b800000 */
[----:B------:R-:W-:Y:S01]  /*1bd0*/  UCGABAR_WAIT ;  /* 0x0000000000007dc7 */ /* 0x000fe20008000000 */
[----:B------:R-:W-:Y:S01]  /*1be0*/  CCTL.IVALL ;  /* 0x00000000ff00798f */ /* 0x000fe20002000000 */
[----:B------:R-:W-:Y:S05]  /*1bf0*/  BRA `(.L_x_22) ;  /* 0x0000000000047947 */ /* 0x000fea0003800000 */
.L_x_21:
[----:B------:R-:W-:Y:S06]  /*1c00*/  BAR.SYNC.DEFER_BLOCKING 0x0 ;  /* 0x0000000000007b1d */ /* 0x000fec0000010000 */
.L_x_22:
[----:B------:R-:W-:Y:S05]  /*1c10*/  BRA.U UP0, `(.L_x_23) ;  /* 0x00000025004c7547 */ /* 0x000fea000b800000 */
[----:B------:R-:W1:Y:S01]  /*1c20*/  LDCU UR6, c[0x0][0x38c] ;  /* 0x00007180ff0677ac */ /* 0x000e620008000800 */
[----:B------:R-:W2:Y:S01]  /*1c30*/  S2UR UR9, SR_CgaCtaId ;  /* 0x00000000000979c3 */ /* 0x000ea20000008800 */
[----:B------:R-:W-:Y:S01]  /*1c40*/  PLOP3.LUT P1, PT, PT, PT, UP3, 0x80, 0x8 ;  /* 0x000000000008781c */ /* 0x000fe20003f2f038 */
[----:B------:R-:W-:Y:S01]  /*1c50*/  IMAD.MOV.U32 R12, RZ, RZ, 0x1 ;  /* 0x00000001ff0c7424 */ /* 0x000fe200078e00ff */
[----:B------:R-:W-:Y:S01]  /*1c60*/  UMOV UR8, 0x400 ;  /* 0x0000040000087882 */ /* 0x000fe20000000000 */
[----:B------:R-:W-:Y:S01]  /*1c70*/  UISETP.NE.AND UP1, UPT, UR13, URZ, UPT ;  /* 0x000000ff0d00728c */ /* 0x000fe2000bf25270 */
[----:B------:R-:W-:Y:S01]  /*1c80*/  ISETP.NE.AND P2, PT, R3, RZ, P3 ;  /* 0x000000ff0300720c */ /* 0x000fe20001f45270 */
[----:B------:R-:W-:Y:S01]  /*1c90*/  USHF.L.U32 UR7, UR19, 0x6, URZ ;  /* 0x0000000613077899 */ /* 0x000fe200080006ff */
[----:B------:R-:W-:Y:S01]  /*1ca0*/  PLOP3.LUT P1, PT, P1, PT, PT, 0x8, 0x80 ;  /* 0x000000000080781c */ /* 0x000fe20000f2e170 */
[----:B------:R-:W-:Y:S01]  /*1cb0*/  USHF.L.U32 UR46, UR19, 0x5, URZ ;  /* 0x00000005132e7899 */ /* 0x000fe200080006ff */
[----:B------:R-:W-:Y:S01]  /*1cc0*/  CS2R R10, SRZ ;  /* 0x00000000000a7805 */ /* 0x000fe2000001ff00 */
[----:B------:R-:W-:Y:S01]  /*1cd0*/  IMAD.MOV.U32 R9, RZ, RZ, RZ ;  /* 0x000000ffff097224 */ /* 0x000fe200078e00ff */
[----:B------:R-:W3:Y:S01]  /*1ce0*/  LDCU UR39, c[0x0][0x370] ;  /* 0x00006e00ff2777ac */ /* 0x000ee20008000800 */
[----:B------:R-:W-:Y:S01]  /*1cf0*/  IMAD.MOV.U32 R8, RZ, RZ, 0x1 ;  /* 0x00000001ff087424 */ /* 0x000fe200078e00ff */
[----:B------:R-:W-:-:S02]  /*1d00*/  USEL UR21, UR43, 0x2, UP1 ;  /* 0x000000022b157887 */ /* 0x000fc40008800000 */
[----:B-1----:R-:W-:Y:S02]  /*1d10*/  UIADD3 UR5, UPT, UPT, UR6, 0x1f, URZ ;  /* 0x0000001f06057890 */ /* 0x002fe4000fffe0ff */
[----:B------:R-:W-:Y:S02]  /*1d20*/  UIADD3 UR47, UPT, UPT, UR6, 0x3e, URZ ;  /* 0x0000003e062f7890 */ /* 0x000fe4000fffe0ff */
[----:B------:R-:W-:Y:S01]  /*1d30*/  USHF.R.S32.HI UR4, URZ, 0x1f, UR5 ;  /* 0x0000001fff047899 */ /* 0x000fe20008011405 */
[----:B------:R-:W1:Y:S03]  /*1d40*/  LDCU.64 UR26, c[0x0][0x348] ;  /* 0x00006900ff1a77ac */ /* 0x000e660008000a00 */
[----:B------:R-:W-:Y:S02]  /*1d50*/  ULEA.HI UR4, UR4, UR5, URZ, 0x5 ;  /* 0x0000000504047291 */ /* 0x000fe4000f8f28ff */
[----:B--2---:R-:W-:-:S02]  /*1d60*/  ULEA UR13, UR9, UR8, 0x18 ;  /* 0x00000008090d7291 */ /* 0x004fc4000f8ec0ff */
[----:B------:R-:W-:Y:S02]  /*1d70*/  USHF.R.S32.HI UR41, URZ, 0x5, UR4 ;  /* 0x00000005ff297899 */ /* 0x000fe40008011404 */
[----:B------:R-:W-:Y:S02]  /*1d80*/  UIADD3 UR4, UPT, UPT, UR6, -0x1, URZ ;  /* 0xffffffff06047890 */ /* 0x000fe4000fffe0ff */
[----:B------:R-:W-:Y:S02]  /*1d90*/  UISETP.LT.U32.AND UP0, UPT, UR41, 0x23, UPT ;  /* 0x000000232900788c */ /* 0x000fe4000bf01070 */
[----:B------:R-:W-:Y:S02]  /*1da0*/  UISETP.GE.U32.AND UP2, UPT, UR4, -0x3f, UPT ;  /* 0xffffffc10400788c */ /* 0x000fe4000bf46070 */
[----:B------:R-:W-:Y:S02]  /*1db0*/  USEL UR40, UR41, 0x23, UP0 ;  /* 0x0000002329287887 */ /* 0x000fe40008000000 */
[----:B------:R-:W-:-:S02]  /*1dc0*/  ULOP3.LUT UR5, UR7, 0x40, URZ, 0xc0, !UPT ;  /* 0x0000004007057892 */ /* 0x000fc4000f8ec0ff */
[----:B------:R-:W-:Y:S02]  /*1dd0*/  UIADD3 UR4, UPT, UPT, UR40, -0x1, URZ ;  /* 0xffffffff28047890 */ /* 0x000fe4000fffe0ff */
[----:B------:R-:W-:Y:S01]  /*1de0*/  ULEA UR30, UR28, UR13, 0x1 ;  /* 0x0000000d1c1e7291 */ /* 0x000fe2000f8e08ff */
[----:B------:R-:W2:Y:S02]  /*1df0*/  LDCU UR38, c[0x0][0x374] ;  /* 0x00006e80ff2677ac */ /* 0x000ea40008000800 */
[----:B------:R-:W-:Y:S02]  /*1e00*/  @UP2 UIADD3 UR4, UPT, UPT, UR40, URZ, URZ ;  /* 0x000000ff28042290 */ /* 0x000fe4000fffe0ff */
[----:B------:R-:W-:Y:S02]  /*1e10*/  ULOP3.LUT UR46, UR46, 0x20, URZ, 0xc0, !UPT ;  /* 0x000000202e2e7892 */ /* 0x000fe4000f8ec0ff */
[----:B------:R-:W-:Y:S02]  /*1e20*/  ULEA.HI UR45, UR28, UR5, URZ, 0x1b ;  /* 0x000000051c2d7291 */ /* 0x000fe4000f8fd8ff */
[----:B------:R-:W-:-:S02]  /*1e30*/  UIADD3 UR30, UPT, UPT, UR30, 0x3500, URZ ;  /* 0x000035001e1e7890 */ /* 0x000fc4000fffe0ff */
[----:B------:R-:W-:Y:S02]  /*1e40*/  UIADD3 UR44, UPT, UPT, UR41, -UR40, URZ ;  /* 0x80000028292c7290 */ /* 0x000fe4000fffe0ff */
[----:B------:R-:W-:Y:S02]  /*1e50*/  UIADD3 UR29, UPT, UPT, UR4, 0x1, URZ ;  /* 0x00000001041d7890 */ /* 0x000fe4000fffe0ff */
[----:B------:R-:W-:Y:S01]  /*1e60*/  UIADD3 UR43, UPT, UPT, -UR4, URZ, URZ ;  /* 0x000000ff042b7290 */ /* 0x000fe2000fffe1ff */
[----:B-1-3--:R-:W-:-:S11]  /*1e70*/  UMOV UR6, URZ ;  /* 0x000000ff00067c82 */ /* 0x00afd60008000000 */
.L_x_43:
[----:B------:R-:W1:Y:S02]  /*1e80*/  S2UR UR4, SR_CgaCtaId ;  /* 0x00000000000479c3 */ /* 0x000e640000008800 */
[----:B-1----:R-:W-:-:S09]  /*1e90*/  UISETP.NE.AND UP0, UPT, UR4, URZ, UPT ;  /* 0x000000ff0400728c */ /* 0x002fd2000bf05270 */
[----:B------:R-:W-:Y:S05]  /*1ea0*/  BRA.U UP0, `(.L_x_24) ;  /* 0x0000000100287547 */ /* 0x000fea000b800000 */
[----:B------:R-:W-:Y:S02]  /*1eb0*/  LEA R0, R9, UR13, 0x3 ;  /* 0x0000000d09007c11 */ /* 0x000fe4000f8e18ff */
[----:B------:R-:W-:-:S04]  /*1ec0*/  SHF.L.U32 R2, R8, 0x1f, RZ ;  /* 0x0000001f08027819 */ /* 0x000fc800000006ff */
[----:B------:R-:W1:Y:S02]  /*1ed0*/  SYNCS.PHASECHK.TRANS64.TRYWAIT P0, [R0+URZ+0x2e0], R2 ;  /* 0x0002e002000075a7 */ /* 0x000e6400080011ff */
[----:B-1----:R-:W-:Y:S05]  /*1ee0*/  @!P0 BRA `(.L_x_25) ;  /* 0x0000007000b48947 */ /* 0x002fea0003800000 */
.L_x_165:
[----:B------:R-:W-:Y:S01]  /*1ef0*/  VIADD R9, R9, 0x1 ;  /* 0x0000000109097836 */ /* 0x000fe20000000000 */
[----:B------:R1:W-:Y:S04]  /*1f00*/  SYNCS.ARRIVE.TRANS64.A1T0 RZ, [R0+URZ+0x2d0], RZ ;  /* 0x0002d0ff00ff79a7 */ /* 0x0003e800081000ff */
[----:B------:R-:W-:-:S04]  /*1f10*/  ISETP.NE.AND P0, PT, R9, 0x2, PT ;  /* 0x000000020900780c */ /* 0x000fc80003f05270 */
[----:B------:R-:W-:Y:S02]  /*1f20*/  SEL R9, R9, RZ, P0 ;  /* 0x000000ff09097207 */ /* 0x000fe40000000000 */
[----:B-1----:R-:W-:-:S04]  /*1f30*/  SEL R0, RZ, 0x1, P0 ;  /* 0x00000001ff007807 */ /* 0x002fc80000000000 */
[----:B------:R-:W-:-:S07]  /*1f40*/  LOP3.LUT R8, R8, R0, RZ, 0x3c, !PT ;  /* 0x0000000008087212 */ /* 0x000fce00078e3cff */
.L_x_24:
[----:B------:R-:W-:Y:S01]  /*1f50*/  ULEA UR4, UR6, UR13, 0x3 ;  /* 0x0000000d06047291 */ /* 0x000fe2000f8e18ff */
[----:B------:R-:W-:Y:S01]  /*1f60*/  SHF.L.U32 R0, R12, 0x1f, RZ ;  /* 0x0000001f0c007819 */ /* 0x000fe200000006ff */
[----:B------:R-:W-:Y:S02]  /*1f70*/  UISETP.GE.U32.AND UP0, UPT, UR47, 0x3f, UPT ;  /* 0x0000003f2f00788c */ /* 0x000fe4000bf06070 */
[----:B------:R-:W-:Y:S01]  /*1f80*/  ULEA UR11, UR25, UR46, 0x6 ;  /* 0x0000002e190b7291 */ /* 0x000fe2000f8e30ff */
[----:B------:R-:W-:-:S04]  /*1f90*/  UMOV UR7, URZ ;  /* 0x000000ff00077c82 */ /* 0x000fc80008000000 */
[----:B------:R1:W3:Y:S01]  /*1fa0*/  SYNCS.PHASECHK.TRANS64.TRYWAIT P0, [UR4+0x118], R0 ;  /* 0x00011800ff0075a7 */ /* 0x0002e20008001104 */
[----:B------:R-:W-:-:S04]  /*1fb0*/  ULEA.HI UR4, UR20, UR20, URZ, 0x1 ;  /* 0x0000001414047291 */ /* 0x000fc8000f8f08ff */
[----:B------:R-:W-:-:S04]  /*1fc0*/  USHF.L.U32 UR4, UR4, 0x6, URZ ;  /* 0x0000000604047899 */ /* 0x000fc800080006ff */
[----:B------:R-:W-:-:S04]  /*1fd0*/  ULOP3.LUT UR35, UR4, 0xffffff80, URZ, 0xc0, !UPT ;  /* 0xffffff8004237892 */ /* 0x000fc8000f8ec0ff */
[----:B------:R-:W-:Y:S01]  /*1fe0*/  UIADD3 UR35, UPT, UPT, UR45, UR35, URZ ;  /* 0x000000232d237290 */ /* 0x000fe2000fffe0ff */
[----:B------:R-:W-:Y:S11]  /*1ff0*/  BRA.U !UP0, `(.L_x_26) ;  /* 0x0000000108c87547 */ /* 0x000ff6000b800000 */
[----:B------:R-:W-:Y:S01]  /*2000*/  UMOV UR16, UR43 ;  /* 0x0000002b00107c82 */ /* 0x000fe20008000000 */
[----:B------:R-:W-:Y:S01]  /*2010*/  UMOV UR4, UR6 ;  /* 0x0000000600047c82 */ /* 0x000fe20008000000 */
[----:B------:R-:W-:-:S05]  /*2020*/  UMOV UR34, URZ ;  /* 0x000000ff00227c82 */ /* 0x000fca0008000000 */
.L_x_32:
[----:B------:R-:W-:Y:S01]  /*2030*/  ULEA UR33, UR4, UR13, 0x3 ;  /* 0x0000000d04217291 */ /* 0x000fe2000f8e18ff */
[----:B------:R-:W-:Y:S01]  /*2040*/  @P3 MOV R2, 0x3000 ;  /* 0x0000300000023802 */ /* 0x000fe20000000f00 */
[----:B-1-34-:R-:W-:Y:S10]  /*2050*/  @P0 BRA `(.L_x_27) ;  /* 0x00000000000c0947 */ /* 0x01aff40003800000 */
[----:B------:R-:W-:-:S04]  /*2060*/  SHF.L.U32 R3, R12, 0x1f, RZ ;  /* 0x0000001f0c037819 */ /* 0x000fc800000006ff */
[----:B------:R-:W3:Y:S02]  /*2070*/  SYNCS.PHASECHK.TRANS64.TRYWAIT P0, [UR33+0x118], R3 ;  /* 0x00011803ff0075a7 */ /* 0x000ee40008001121 */
[----:B---3--:R-:W-:Y:S05]  /*2080*/  @!P0 BRA `(.L_x_28) ;  /* 0x0000007000608947 */ /* 0x008fea0003800000 */
.L_x_27:
[----:B------:R3:W-:Y:S01]  /*2090*/  @P3 SYNCS.ARRIVE.TRANS64 RZ, [UR33], R2 ;  /* 0x00000002ffff39a7 */ /* 0x0007e20008000021 */
[----:B------:R-:W-:Y:S02]  /*20a0*/  ULOP3.LUT UR5, UR21, 0x2, URZ, 0xfc, !UPT ;  /* 0x0000000215057892 */ /* 0x000fe4000f8efcff */
[----:B------:R-:W-:Y:S02]  /*20b0*/  UIADD3 UR16, UPT, UPT, UR16, 0x1, URZ ;  /* 0x0000000110107890 */ /* 0x000fe4000fffe0ff */
[----:B------:R-:W-:Y:S02]  /*20c0*/  UISETP.NE.AND UP0, UPT, UR5, 0x2, UPT ;  /* 0x000000020500788c */ /* 0x000fe4000bf05270 */
[----:B------:R-:W-:-:S07]  /*20d0*/  UISETP.NE.AND UP2, UPT, UR16, 0x1, UPT ;  /* 0x000000011000788c */ /* 0x000fce000bf45270 */
[----:B------:R-:W-:Y:S05]  /*20e0*/  BRA.U UP0, `(.L_x_29) ;  /* 0x0000000100047547 */ /* 0x000fea000b800000 */
[----:B--2---:R-:W-:Y:S05]  /*20f0*/  BPT.TRAP 0x1 ;  /* 0x000000040000795c */ /* 0x004fea0000300000 */
.L_x_29:
[----:B------:R-:W-:Y:S04]  /*2100*/  BSSY.RECONVERGENT B0, `(.L_x_30) ;  /* 0x0000003000007945 */ /* 0x000fe80003800200 */
[----:B------:R-:W-:Y:S05]  /*2110*/  @!P2 BRA `(.L_x_31) ;  /* 0x000000000004a947 */ /* 0x000fea0003800000 */
[----:B--2---:R-:W-:Y:S05]  /*2120*/  BPT.TRAP 0x1 ;  /* 0x000000040000795c */ /* 0x004fea0000300000 */
.L_x_31:
[----:B--2---:R-:W-:Y:S05]  /*2130*/  BSYNC.RECONVERGENT B0 ;  /* 0x0000000000007941 */ /* 0x004fea0003800200 */
.L_x_30:
[----:B------:R-:W-:Y:S02]  /*2140*/  UIADD3 UR5, UPT, UPT, UR4, 0x1, URZ ;  /* 0x0000000104057890 */ /* 0x000fe4000fffe0ff */
[----:B------:R-:W-:Y:S02]  /*2150*/  USHF.L.U32 UR8, UR4, 0xb, URZ ;  /* 0x0000000b04087899 */ /* 0x000fe400080006ff */
[----:B------:R-:W-:Y:S02]  /*2160*/  UISETP.NE.AND UP0, UPT, UR5, 0x23, UPT ;  /* 0x000000230500788c */ /* 0x000fe4000bf05270 */
[----:B------:R-:W-:Y:S02]  /*2170*/  ULOP3.LUT UR32, UR8, UR28, URZ, 0xfc, !UPT ;  /* 0x0000001c08207292 */ /* 0x000fe4000f8efcff */
[----:B------:R-:W-:Y:S02]  /*2180*/  USEL UR7, URZ, 0x1, UP0 ;  /* 0x00000001ff077887 */ /* 0x000fe40008000000 */
[----:B------:R-:W-:-:S02]  /*2190*/  USEL UR6, UR5, URZ, UP0 ;  /* 0x000000ff05067287 */ /* 0x000fc40008000000 */
[----:B------:R-:W-:Y:S02]  /*21a0*/  UIADD3 UR14, UP1, UPT, UR26, 0x80, URZ ;  /* 0x000000801a0e7890 */ /* 0x000fe4000ff3e0ff */
[----:B------:R-:W-:Y:S01]  /*21b0*/  ULEA UR5, UR6, UR13, 0x3 ;  /* 0x0000000d06057291 */ /* 0x000fe2000f8e18ff */
[----:B------:R-:W-:Y:S01]  /*21c0*/  LOP3.LUT R12, R12, UR7, RZ, 0x3c, !PT ;  /* 0x000000070c0c7c12 */ /* 0x000fe2000f8e3cff */
[----:B------:R-:W-:Y:S02]  /*21d0*/  ULEA UR32, UR32, UR13, 0x1 ;  /* 0x0000000d20207291 */ /* 0x000fe4000f8e08ff */
[----:B------:R-:W-:Y:S01]  /*21e0*/  UIADD3 UR4, UP0, UPT, UR26, 0x180, URZ ;  /* 0x000001801a047890 */ /* 0x000fe2000ff1e0ff */
[----:B-1----:R-:W-:Y:S01]  /*21f0*/  SHF.L.U32 R0, R12, 0x1f, RZ ;  /* 0x0000001f0c007819 */ /* 0x002fe200000006ff */
[----:B------:R-:W-:Y:S02]  /*2200*/  ULOP3.LUT UR33, UR33, 0xfefffff8, URZ, 0xc0, !UPT ;  /* 0xfefffff821217892 */ /* 0x000fe4000f8ec0ff */
[----:B------:R-:W-:Y:S01]  /*2210*/  UIADD3.X UR15, UPT, UPT, URZ, UR27, URZ, UP1, !UPT ;  /* 0x0000001bff0f7290 */ /* 0x000fe20008ffe4ff */
[----:B------:R4:W1:Y:S01]  /*2220*/  SYNCS.PHASECHK.TRANS64.TRYWAIT P0, [UR5+0x118], R0 ;  /* 0x00011800ff0075a7 */ /* 0x0008620008001105 */
[----:B------:R-:W-:-:S02]  /*2230*/  UIADD3 UR32, UPT, UPT, UR32, 0x3500, URZ ;  /* 0x0000350020207890 */ /* 0x000fc4000fffe0ff */
[----:B------:R-:W-:Y:S02]  /*2240*/  UPRMT UR7, URZ, 0x5410, UR24 ;  /* 0x00005410ff077896 */ /* 0x000fe40008000018 */
[----:B------:R-:W-:Y:S02]  /*2250*/  UIADD3 UR8, UPT, UPT, UR13, 0x26500, UR8 ;  /* 0x000265000d087890 */ /* 0x000fe4000fffe008 */
[----:B------:R-:W-:Y:S01]  /*2260*/  UIADD3.X UR5, UPT, UPT, URZ, UR27, URZ, UP0, !UPT ;  /* 0x0000001bff057290 */ /* 0x000fe200087fe4ff */
[----:B------:R-:W-:Y:S01]  /*2270*/  UMOV UR18, 0x0 ;  /* 0x0000000000127882 */ /* 0x000fe20000000000 */
[----:B------:R-:W-:Y:S01]  /*2280*/  UMOV UR19, 0x10000000 ;  /* 0x1000000000137882 */ /* 0x000fe20000000000 */
[----:B------:R-:W-:Y:S01]  /*2290*/  UMOV UR10, UR34 ;  /* 0x00000022000a7c82 */ /* 0x000fe20008000000 */
[----:B------:R-:W-:Y:S01]  /*22a0*/  UMOV UR12, UR36 ;  /* 0x00000024000c7c82 */ /* 0x000fe20008000000 */
[----:B------:R-:W-:Y:S01]  /*22b0*/  UMOV UR9, UR33 ;  /* 0x0000002100097c82 */ /* 0x000fe20008000000 */
[----:B------:R2:W-:Y:S03]  /*22c0*/  UTMALDG.3D.MULTICAST.2CTA [UR32], [UR14], UR7, desc[UR18] ;  /* 0x000012200e0073b4 */ /* 0x0005e60008211807 */
[----:B------:R3:W-:Y:S01]  /*22d0*/  UTMALDG.3D.2CTA [UR8], [UR4], desc[UR18] ;  /* 0x00001208040075b4 */ /* 0x0007e20008211000 */
[----:B--2---:R-:W-:Y:S01]  /*22e0*/  UIADD3 UR34, UPT, UPT, UR34, 0x20, URZ ;  /* 0x0000002022227890 */ /* 0x004fe2000fffe0ff */
[----:B------:R-:W-:Y:S01]  /*22f0*/  UMOV UR7, UR29 ;  /* 0x0000001d00077c82 */ /* 0x000fe20008000000 */
[----:B---3--:R-:W-:Y:S01]  /*2300*/  UMOV UR4, UR6 ;  /* 0x0000000600047c82 */ /* 0x008fe20008000000 */
[----:B------:R-:W-:Y:S09]  /*2310*/  BRA.U UP2, `(.L_x_32) ;  /* 0xfffffffd02447547 */ /* 0x000ff2000b83ffff */
.L_x_26:
[----:B------:R-:W-:Y:S01]  /*2320*/  ULEA UR4, UR6, UR13, 0x3 ;  /* 0x0000000d06047291 */ /* 0x000fe2000f8e18ff */
[----:B-1--4-:R-:W-:Y:S01]  /*2330*/  SHF.L.U32 R0, R12, 0x1f, RZ ;  /* 0x0000001f0c007819 */ /* 0x012fe200000006ff */
[----:B------:R-:W-:Y:S01]  /*2340*/  @!P1 SYNCS.ARRIVE.TRANS64.A1T0 RZ, [UR13+0x268], RZ ;  /* 0x000268ffffff99a7 */ /* 0x000fe2000810000d */
[----:B------:R-:W-:-:S06]  /*2350*/  UISETP.GT.AND UP0, UPT, UR41, UR40, UPT ;  /* 0x000000282900728c */ /* 0x000fcc000bf04270 */
[----:B---3--:R1:W3:Y:S03]  /*2360*/  SYNCS.PHASECHK.TRANS64.TRYWAIT P0, [UR4+0x118], R0 ;  /* 0x00011800ff0075a7 */ /* 0x0082e60008001104 */
[----:B------:R-:W-:Y:S05]  /*2370*/  BRA.U !UP0, `(.L_x_33) ;  /* 0x0000000108c07547 */ /* 0x000fea000b800000 */
[----:B------:R-:W-:Y:S01]  /*2380*/  UIADD3 UR25, UPT, UPT, UR44, UR7, URZ ;  /* 0x000000072c197290 */ /* 0x000fe2000fffe0ff */
[----:B------:R-:W-:-:S11]  /*2390*/  UMOV UR4, UR6 ;  /* 0x0000000600047c82 */ /* 0x000fd60008000000 */
.L_x_39:
[----:B------:R-:W-:Y:S01]  /*23a0*/  ULEA UR17, UR4, UR13, 0x3 ;  /* 0x0000000d04117291 */ /* 0x000fe2000f8e18ff */
[----:B---3--:R-:W-:Y:S01]  /*23b0*/  @P3 MOV R2, 0x3000 ;  /* 0x0000300000023802 */ /* 0x008fe20000000f00 */
[----:B-1-3--:R-:W-:Y:S10]  /*23c0*/  @P0 BRA `(.L_x_34) ;  /* 0x00000000000c0947 */ /* 0x00aff40003800000 */
[----:B------:R-:W-:-:S04]  /*23d0*/  SHF.L.U32 R3, R12, 0x1f, RZ ;  /* 0x0000001f0c037819 */ /* 0x000fc800000006ff */
[----:B------:R-:W3:Y:S02]  /*23e0*/  SYNCS.PHASECHK.TRANS64.TRYWAIT P0, [UR17+0x118], R3 ;  /* 0x00011803ff0075a7 */ /* 0x000ee40008001111 */
[----:B---3--:R-:W-:Y:S05]  /*23f0*/  @!P0 BRA `(.L_x_35) ;  /* 0x0000006c009c8947 */ /* 0x008fea0003800000 */
.L_x_34:
[----:B------:R3:W-:Y:S01]  /*2400*/  @P3 SYNCS.ARRIVE.TRANS64 RZ, [UR17], R2 ;  /* 0x00000002ffff39a7 */ /* 0x0007e20008000011 */
[----:B------:R-:W-:-:S04]  /*2410*/  ULOP3.LUT UR5, UR21, 0x2, URZ, 0xfc, !UPT ;  /* 0x0000000215057892 */ /* 0x000fc8000f8efcff */
[----:B------:R-:W-:-:S09]  /*2420*/  UISETP.NE.AND UP0, UPT, UR5, 0x2, UPT ;  /* 0x000000020500788c */ /* 0x000fd2000bf05270 */
[----:B------:R-:W-:Y:S05]  /*2430*/  BRA.U UP0, `(.L_x_36) ;  /* 0x0000000100047547 */ /* 0x000fea000b800000 */
[----:B--2---:R-:W-:Y:S05]  /*2440*/  BPT.TRAP 0x1 ;  /* 0x000000040000795c */ /* 0x004fea0000300000 */
.L_x_36:
[----:B------:R-:W-:Y:S04]  /*2450*/  BSSY.RECONVERGENT B0, `(.L_x_37) ;  /* 0x0000003000007945 */ /* 0x000fe80003800200 */
[----:B------:R-:W-:Y:S05]  /*2460*/  @!P2 BRA `(.L_x_38) ;  /* 0x000000000004a947 */ /* 0x000fea0003800000 */
[----:B--2---:R-:W-:Y:S05]  /*2470*/  BPT.TRAP 0x1 ;  /* 0x000000040000795c */ /* 0x004fea0000300000 */
.L_x_38:
[----:B--2---:R-:W-:Y:S05]  /*2480*/  BSYNC.RECONVERGENT B0 ;  /* 0x0000000000007941 */ /* 0x004fea0003800200 */
.L_x_37:
[----:B------:R-:W-:Y:S02]  /*2490*/  UIADD3 UR5, UPT, UPT, UR4, 0x1, URZ ;  /* 0x0000000104057890 */ /* 0x000fe4000fffe0ff */
[----:B------:R-:W-:Y:S02]  /*24a0*/  UIADD3 UR14, UP1, UPT, UR26, 0x80, URZ ;  /* 0x000000801a0e7890 */ /* 0x000fe4000ff3e0ff */
[----:B------:R-:W-:Y:S02]  /*24b0*/  UISETP.NE.AND UP0, UPT, UR5, 0x23, UPT ;  /* 0x000000230500788c */ /* 0x000fe4000bf05270 */
[----:B------:R-:W-:Y:S02]  /*24c0*/  ULEA UR16, UR4, UR30, 0xc ;  /* 0x0000001e04107291 */ /* 0x000fe4000f8e60ff */
[----:B------:R-:W-:Y:S02]  /*24d0*/  USEL UR8, URZ, 0x1, UP0 ;  /* 0x00000001ff087887 */ /* 0x000fe40008000000 */
[----:B------:R-:W-:-:S02]  /*24e0*/  USEL UR6, UR5, URZ, UP0 ;  /* 0x000000ff05067287 */ /* 0x000fc40008000000 */
[----:B------:R-:W-:Y:S02]  /*24f0*/  UIADD3 UR22, UP0, UPT, UR26, 0x180, URZ ;  /* 0x000001801a167890 */ /* 0x000fe4000ff1e0ff */
[----:B------:R-:W-:Y:S01]  /*2500*/  LOP3.LUT R12, R12, UR8, RZ, 0x3c, !PT ;  /* 0x000000080c0c7c12 */ /* 0x000fe2000f8e3cff */
[----:B------:R-:W-:Y:S02]  /*2510*/  ULEA UR8, UR4, UR13, 0xb ;  /* 0x0000000d04087291 */ /* 0x000fe4000f8e58ff */
[----:B------:R-:W-:Y:S01]  /*2520*/  ULEA UR5, UR6, UR13, 0x3 ;  /* 0x0000000d06057291 */ /* 0x000fe2000f8e18ff */
[----:B-1----:R-:W-:Y:S01]  /*2530*/  SHF.L.U32 R0, R12, 0x1f, RZ ;  /* 0x0000001f0c007819 */ /* 0x002fe200000006ff */
[----:B------:R-:W-:Y:S02]  /*2540*/  USHF.L.U32 UR18, UR7, 0x5, URZ ;  /* 0x0000000507127899 */ /* 0x000fe400080006ff */
[----:B------:R-:W-:Y:S02]  /*2550*/  ULOP3.LUT UR17, UR17, 0xfefffff8, URZ, 0xc0, !UPT ;  /* 0xfefffff811117892 */ /* 0x000fe4000f8ec0ff */
[----:B------:R-:W-:-:S02]  /*2560*/  UIADD3.X UR15, UPT, UPT, URZ, UR27, URZ, UP1, !UPT ;  /* 0x0000001bff0f7290 */ /* 0x000fc40008ffe4ff */
[----:B------:R-:W-:Y:S01]  /*2570*/  UPRMT UR4, URZ, 0x5410, UR24 ;  /* 0x00005410ff047896 */ /* 0x000fe20008000018 */
[----:B------:R4:W1:Y:S01]  /*2580*/  SYNCS.PHASECHK.TRANS64.TRYWAIT P0, [UR5+0x118], R0 ;  /* 0x00011800ff0075a7 */ /* 0x0008620008001105 */
[----:B------:R-:W-:Y:S02]  /*2590*/  UIADD3 UR8, UPT, UPT, UR8, 0x26500, URZ ;  /* 0x0002650008087890 */ /* 0x000fe4000fffe0ff */
[----:B------:R-:W-:Y:S01]  /*25a0*/  UIADD3.X UR23, UPT, UPT, URZ, UR27, URZ, UP0, !UPT ;  /* 0x0000001bff177290 */ /* 0x000fe200087fe4ff */
[----:B------:R-:W-:Y:S01]  /*25b0*/  UMOV UR32, 0x0 ;  /* 0x0000000000207882 */ /* 0x000fe20000000000 */
[----:B------:R-:W-:Y:S01]  /*25c0*/  UMOV UR33, 0x10000000 ;  /* 0x1000000000217882 */ /* 0x000fe20000000000 */
[----:B------:R-:W-:Y:S01]  /*25d0*/  UMOV UR19, UR35 ;  /* 0x0000002300137c82 */ /* 0x000fe20008000000 */
[----:B------:R-:W-:Y:S01]  /*25e0*/  UMOV UR20, UR36 ;  /* 0x0000002400147c82 */ /* 0x000fe20008000000 */
[----:B------:R-:W-:Y:S01]  /*25f0*/  UMOV UR12, UR36 ;  /* 0x00000024000c7c82 */ /* 0x000fe20008000000 */
[----:B------:R-:W-:Y:S01]  /*2600*/  UMOV UR9, UR17 ;  /* 0x0000001100097c82 */ /* 0x000fe20008000000 */
[----:B------:R-:W-:Y:S01]  /*2610*/  UMOV UR10, UR18 ;  /* 0x00000012000a7c82 */ /* 0x000fe20008000000 */
[----:B------:R2:W-:Y:S01]  /*2620*/  UTMALDG.3D.MULTICAST.2CTA [UR16], [UR14], UR4, desc[UR32] ;  /* 0x000020100e0073b4 */ /* 0x0005e20008211804 */
[----:B------:R-:W-:-:S04]  /*2630*/  UIADD3 UR7, UPT, UPT, UR7, 0x1, URZ ;  /* 0x0000000107077890 */ /* 0x000fc8000fffe0ff */
[----:B------:R-:W-:Y:S01]  /*2640*/  UISETP.NE.AND UP0, UPT, UR7, UR25, UPT ;  /* 0x000000190700728c */ /* 0x000fe2000bf05270 */
[----:B------:R4:W-:Y:S01]  /*2650*/  UTMALDG.3D.2CTA [UR8], [UR22], desc[UR32] ;  /* 0x00002008160075b4 */ /* 0x0009e20008211000 */
[----:B--2---:R-:W-:-:S07]  /*2660*/  UMOV UR4, UR6 ;  /* 0x0000000600047c82 */ /* 0x004fce0008000000 */
[----:B----4-:R-:W-:Y:S05]  /*2670*/  BRA.U UP0, `(.L_x_39) ;  /* 0xfffffffd00487547 */ /* 0x010fea000b83ffff */
.L_x_33:
[C---:B------:R-:W-:Y:S01]  /*2680*/  LEA R3, R11.reuse, UR13, 0x3 ;  /* 0x0000000d0b037c11 */ /* 0x040fe2000f8e18ff */
[----:B------:R-:W-:Y:S01]  /*2690*/  NOP ;  /* 0x0000000000007918 */ /* 0x000fe20000000000 */
[----:B-1----:R-:W-:Y:S02]  /*26a0*/  SHF.L.U32 R0, R10, 0x1f, RZ ;  /* 0x0000001f0a007819 */ /* 0x002fe400000006ff */
[----:B------:R-:W-:Y:S02]  /*26b0*/  LEA R4, R11, UR13, 0x4 ;  /* 0x0000000d0b047c11 */ /* 0x000fe4000f8e20ff */
[----:B---3--:R-:W1:Y:S02]  /*26c0*/  SYNCS.PHASECHK.TRANS64.TRYWAIT P0, [R3+URZ+0x270], R0 ;  /* 0x00027000030075a7 */ /* 0x008e6400080011ff */
[----:B-1----:R-:W-:Y:S05]  /*26d0*/  @!P0 BRA `(.L_x_40) ;  /* 0x0000006800fc8947 */ /* 0x002fea0003800000 */
.L_x_168:
[----:B------:R-:W3:Y:S01]  /*26e0*/  LDS.128 R4, [R4+0x300] ;  /* 0x0003000004047984 */ /* 0x000ee20000000c00 */
[----:B------:R-:W-:Y:S01]  /*26f0*/  UISETP.GE.AND UP0, UPT, UR42, 0x1, UPT ;  /* 0x000000012a00788c */ /* 0x000fe2000bf06270 */
[----:B------:R-:W-:Y:S01]  /*2700*/  @!PT LDS RZ, [RZ] ;  /* 0x00000000fffff984 */ /* 0x000fe20000000800 */
[----:B------:R-:W-:Y:S01]  /*2710*/  @!PT LDS RZ, [RZ] ;  /* 0x00000000fffff984 */ /* 0x000fe20000000800 */
[----:B------:R-:W-:Y:S01]  /*2720*/  @!PT LDS RZ, [RZ] ;  /* 0x00000000fffff984 */ /* 0x000fe20000000800 */
[----:B------:R-:W-:Y:S01]  /*2730*/  @!PT LDS RZ, [RZ] ;  /* 0x00000000fffff984 */ /* 0x000fe20000000800 */
[----:B------:R4:W-:Y:S06]  /*2740*/  MEMBAR.ALL.CTA ;  /* 0x0000000000007992 */ /* 0x0009ec0000008000 */
[----:B----4-:R-:W4:Y:S01]  /*2750*/  FENCE.VIEW.ASYNC.S ;  /* 0x00000000000073c6 */ /* 0x010f220000000000 */
[----:B---3--:R-:W-:-:S13]  /*2760*/  LOP3.LUT P0, RZ, R6, 0x1, RZ, 0xc0, !PT ;  /* 0x0000000106ff7812 */ /* 0x008fda000780c0ff */
[----:B----4-:R-:W-:Y:S01]  /*2770*/  VOTEU.ANY UP1, P0 ;  /* 0x0000000000ff7886 */ /* 0x010fe20000020100 */
[----:B------:R-:W-:-:S13]  /*2780*/  PLOP3.LUT P0, PT, PT, PT, UP1, 0x80, 0x8 ;  /* 0x000000000008781c */ /* 0x000fda0003f0f018 */
[----:B-1----:R-:W-:Y:S02]  /*2790*/  @P0 LOP3.LUT R0, R5, 0xffff, RZ, 0xc0, !PT ;  /* 0x0000ffff05000812 */ /* 0x002fe400078ec0ff */
[----:B------:R-:W-:Y:S02]  /*27a0*/  @P0 MOV R2, R4 ;  /* 0x0000000400020202 */ /* 0x000fe40000000f00 */
[----:B------:R-:W-:Y:S01]  /*27b0*/  @P0 R2UR UR5, R0 ;  /* 0x00000000000502ca */ /* 0x000fe200000e0000 */
[----:B------:R-:W-:Y:S01]  /*27c0*/  VIADD R0, R3, 0x280 ;  /* 0x0000028003007836 */ /* 0x000fe20000000000 */
[----:B------:R-:W-:Y:S02]  /*27d0*/  @P0 SHF.R.U32.HI R4, RZ, 0x10, R5 ;  /* 0x00000010ff040819 */ /* 0x000fe40000011605 */
[----:B------:R-:W-:Y:S02]  /*27e0*/  @P0 R2UR UR7, R2 ;  /* 0x00000000020702ca */ /* 0x000fe400000e0000 */
[----:B------:R-:W-:-:S02]  /*27f0*/  PRMT R0, RZ, 0x654, R0 ;  /* 0x00000654ff007816 */ /* 0x000fc40000000000 */
[----:B------:R-:W-:Y:S02]  /*2800*/  @P0 R2UR UR4, R4 ;  /* 0x00000000040402ca */ /* 0x000fe400000e0000 */
[----:B------:R1:W-:Y:S03]  /*2810*/  SYNCS.ARRIVE.TRANS64.RED.A1T0 RZ, [R0+URZ], RZ ;  /* 0x000000ff00ff79a7 */ /* 0x0003e600081004ff */
[----:B------:R-:W-:-:S04]  /*2820*/  @UP1 UMOV UR31, UR5 ;  /* 0x00000005001f1c82 */ /* 0x000fc80008000000 */
[----:B------:R-:W-:-:S04]  /*2830*/  @UP1 UMOV UR37, UR7 ;  /* 0x0000000700251c82 */ /* 0x000fc80008000000 */
[----:B------:R-:W-:Y:S01]  /*2840*/  @UP1 UMOV UR36, UR4 ;  /* 0x0000000400241c82 */ /* 0x000fe20008000000 */
[----:B------:R-:W-:Y:S05]  /*2850*/  BRA.U !UP0, `(.L_x_41) ;  /* 0x0000000108d47547 */ /* 0x000fea000b800000 */
[----:B------:R-:W2:Y:S01]  /*2860*/  LDCU.128 UR16, c[0x0][0xb10] ;  /* 0x00016200ff1077ac */ /* 0x000ea20008000c00 */
[----:B------:R-:W3:Y:S01]  /*2870*/  LDCU UR12, c[0x0][0xb20] ;  /* 0x00016400ff0c77ac */ /* 0x000ee20008000800 */
[----:B------:R-:W4:Y:S01]  /*2880*/  LDCU UR20, c[0x0][0xb0c] ;  /* 0x00016180ff1477ac */ /* 0x000f220008000800 */
[----:B------:R-:W1:Y:S01]  /*2890*/  LDCU.64 UR8, c[0x0][0xb28] ;  /* 0x00016500ff0877ac */ /* 0x000e620008000a00 */
[----:B------:R-:W-:Y:S02]  /*28a0*/  UISETP.NE.AND UP3, UPT, UR42, 0x1, UPT ;  /* 0x000000012a00788c */ /* 0x000fe4000bf65270 */
[----:B--2---:R-:W-:Y:S02]  /*28b0*/  UIMAD.WIDE.U32 UR10, UR38, UR19, URZ ;  /* 0x00000013260a72a5 */ /* 0x004fe4000f8e00ff */
[----:B------:R-:W-:Y:S02]  /*28c0*/  UIMAD.WIDE.U32 UR4, UR39, UR16, URZ ;  /* 0x00000010270472a5 */ /* 0x000fe4000f8e00ff */
[----:B------:R-:W-:-:S02]  /*28d0*/  UISETP.NE.AND UP0, UPT, UR18, 0x1, UPT ;  /* 0x000000011200788c */ /* 0x000fc4000bf05270 */
[----:B------:R-:W-:Y:S01]  /*28e0*/  UIMAD.WIDE.U32 UR22, UR31, UR19, URZ ;  /* 0x000000131f1672a5 */ /* 0x000fe2000f8e00ff */
[----:B------:R-:W-:Y:S02]  /*28f0*/  UMOV UR10, UR11 ;  /* 0x0000000b000a7c82 */ /* 0x000fe40008000000 */
[----:B------:R-:W-:Y:S01]  /*2900*/  UMOV UR4, UR5 ;  /* 0x0000000500047c82 */ /* 0x000fe20008000000 */
[----:B---3--:R-:W-:Y:S02]  /*2910*/  USHF.R.U32.HI UR10, URZ, UR12, UR10 ;  /* 0x0000000cff0a7299 */ /* 0x008fe4000801160a */
[----:B----4-:R-:W-:Y:S02]  /*2920*/  UISETP.NE.AND UP2, UPT, UR20, 0x1, UPT ;  /* 0x000000011400788c */ /* 0x010fe4000bf45270 */
[----:B------:R-:W-:Y:S02]  /*2930*/  USHF.R.U32.HI UR4, URZ, UR17, UR4 ;  /* 0x00000011ff047299 */ /* 0x000fe40008011604 */
[----:B------:R-:W-:-:S02]  /*2940*/  USEL UR5, UR38, UR10, !UP0 ;  /* 0x0000000a26057287 */ /* 0x000fc4000c000000 */
[----:B------:R-:W-:Y:S02]  /*2950*/  USEL UR7, UR39, UR4, !UP2 ;  /* 0x0000000427077287 */ /* 0x000fe4000d000000 */
[----:B-1----:R-:W-:Y:S01]  /*2960*/  UIMAD.WIDE.U32 UR10, UR5, UR8, URZ ;  /* 0x00000008050a72a5 */ /* 0x002fe2000f8e00ff */
[----:B------:R-:W-:Y:S01]  /*2970*/  UMOV UR4, UR23 ;  /* 0x0000001700047c82 */ /* 0x000fe20008000000 */
[----:B------:R-:W-:Y:S02]  /*2980*/  UIMAD.WIDE.U32 UR14, UR37, UR16, URZ ;  /* 0x00000010250e72a5 */ /* 0x000fe4000f8e00ff */
[----:B------:R-:W-:-:S03]  /*2990*/  UIMAD.WIDE.U32 UR22, UR7, UR8, URZ ;  /* 0x00000008071672a5 */ /* 0x000fc6000f8e00ff */
[----:B------:R-:W-:Y:S01]  /*29a0*/  UMOV UR10, UR11 ;  /* 0x0000000b000a7c82 */ /* 0x000fe20008000000 */
[----:B------:R-:W-:Y:S02]  /*29b0*/  USHF.R.U32.HI UR4, URZ, UR12, UR4 ;  /* 0x0000000cff047299 */ /* 0x000fe40008011604 */
[----:B------:R-:W-:Y:S01]  /*29c0*/  @UP3 USHF.R.U32.HI UR5, URZ, UR9, UR10 ;  /* 0x00000009ff053299 */ /* 0x000fe2000801160a */
[----:B------:R-:W-:Y:S01]  /*29d0*/  UMOV UR14, UR15 ;  /* 0x0000000f000e7c82 */ /* 0x000fe20008000000 */
[----:B------:R-:W-:Y:S01]  /*29e0*/  UMOV UR22, UR23 ;  /* 0x0000001700167c82 */ /* 0x000fe20008000000 */
[----:B------:R-:W-:Y:S02]  /*29f0*/  USHF.R.U32.HI UR17, URZ, UR17, UR14 ;  /* 0x00000011ff117299 */ /* 0x000fe4000801160e */
[----:B------:R-:W-:Y:S02]  /*2a00*/  USEL UR4, UR31, UR4, !UP0 ;  /* 0x000000041f047287 */ /* 0x000fe4000c000000 */
[----:B------:R-:W-:-:S02]  /*2a10*/  @UP3 USHF.R.U32.HI UR7, URZ, UR9, UR22 ;  /* 0x00000009ff073299 */ /* 0x000fc40008011616 */
[----:B------:R-:W-:Y:S02]  /*2a20*/  UIMAD UR10, UR42, UR5, URZ ;  /* 0x000000052a0a72a4 */ /* 0x000fe4000f8e02ff */
[----:B------:R-:W-:Y:S02]  /*2a30*/  USEL UR5, UR37, UR17, !UP2 ;  /* 0x0000001125057287 */ /* 0x000fe4000d000000 */
[----:B------:R-:W-:Y:S02]  /*2a40*/  UIMAD UR12, UR42, UR7, URZ ;  /* 0x000000072a0c72a4 */ /* 0x000fe4000f8e02ff */
[----:B------:R-:W-:Y:S02]  /*2a50*/  UISETP.GE.AND UP0, UPT, UR4, UR10, UPT ;  /* 0x0000000a0400728c */ /* 0x000fe4000bf06270 */
[----:B------:R-:W-:Y:S02]  /*2a60*/  UIMAD.WIDE.U32 UR10, UR4, UR8, URZ ;  /* 0x00000008040a72a5 */ /* 0x000fe4000f8e00ff */
[----:B------:R-:W-:-:S02]  /*2a70*/  UISETP.GE.OR UP0, UPT, UR5, UR12, UP0 ;  /* 0x0000000c0500728c */ /* 0x000fc40008706670 */
[----:B------:R-:W-:Y:S02]  /*2a80*/  UIMAD.WIDE.U32 UR14, UR5, UR8, URZ ;  /* 0x00000008050e72a5 */ /* 0x000fe4000f8e00ff */
[----:B------:R-:W-:Y:S01]  /*2a90*/  UIADD3 UR12, UPT, UPT, -UR5, URZ, URZ ;  /* 0x000000ff050c7290 */ /* 0x000fe2000fffe1ff */
[----:B------:R-:W-:Y:S01]  /*2aa0*/  UMOV UR10, UR11 ;  /* 0x0000000b000a7c82 */ /* 0x000fe20008000000 */
[----:B------:R-:W-:Y:S02]  /*2ab0*/  UIADD3 UR11, UPT, UPT, -UR4, URZ, URZ ;  /* 0x000000ff040b7290 */ /* 0x000fe4000fffe1ff */
[----:B------:R-:W-:-:S03]  /*2ac0*/  USHF.R.U32.HI UR10, URZ, UR9, UR10 ;  /* 0x00000009ff0a7299 */ /* 0x000fc6000801160a */
[----:B------:R-:W-:Y:S01]  /*2ad0*/  @!UP0 UMOV UR8, UR15 ;  /* 0x0000000f00088c82 */ /* 0x000fe20008000000 */
[----:B------:R-:W-:Y:S02]  /*2ae0*/  UIMAD UR11, UR18, UR11, UR31 ;  /* 0x0000000b120b72a4 */ /* 0x000fe4000f8e021f */
[----:B------:R-:W-:Y:S02]  /*2af0*/  USEL UR10, UR4, UR10, !UP3 ;  /* 0x0000000a040a7287 */ /* 0x000fe4000d800000 */
[----:B------:R-:W-:Y:S02]  /*2b00*/  @!UP0 USHF.R.U32.HI UR8, URZ, UR9, UR8 ;  /* 0x00000009ff088299 */ /* 0x000fe40008011608 */
[----:B------:R-:W-:Y:S02]  /*2b10*/  UIADD3 UR9, UPT, UPT, -UR10, URZ, URZ ;  /* 0x000000ff0a097290 */ /* 0x000fe4000fffe1ff */
[----:B------:R-:W-:Y:S02]  /*2b20*/  @!UP0 USEL UR8, UR5, UR8, !UP3 ;  /* 0x0000000805088287 */ /* 0x000fe4000d800000 */
[----:B------:R-:W-:-:S02]  /*2b30*/  UIMAD UR9, UR42, UR9, UR4 ;  /* 0x000000092a0972a4 */ /* 0x000fc4000f8e0204 */
[----:B------:R-:W-:Y:S02]  /*2b40*/  @!UP0 UIADD3 UR10, UPT, UPT, UR10, -UR8, URZ ;  /* 0x800000080a0a8290 */ /* 0x000fe4000fffe0ff */
[----:B------:R-:W-:Y:S02]  /*2b50*/  @!UP0 UIMAD UR8, UR9, UR7, UR8 ;  /* 0x00000007090882a4 */ /* 0x000fe4000f8e0208 */
[----:B------:R-:W-:Y:S02]  /*2b60*/  @!UP0 UIMAD UR4, UR42, UR10, UR5 ;  /* 0x0000000a2a0482a4 */ /* 0x000fe4000f8e0205 */
[----:B------:R-:W-:Y:S02]  /*2b70*/  UIMAD UR7, UR20, UR12, UR37 ;  /* 0x0000000c140772a4 */ /* 0x000fe4000f8e0225 */
[----:B------:R-:W-:Y:S01]  /*2b80*/  UIMAD UR31, UR4, UR18, UR11 ;  /* 0x00000012041f72a4 */ /* 0x000fe2000f8e020b */
[----:B------:R-:W-:Y:S02]  /*2b90*/  @!UP0 UMOV UR5, UR8 ;  /* 0x0000000800058c82 */ /* 0x000fe40008000000 */
[----:B------:R-:W-:-:S12]  /*2ba0*/  UIMAD UR37, UR5, UR20, UR7 ;  /* 0x00000014052572a4 */ /* 0x000fd8000f8e0207 */
.L_x_41:
[----:B------:R-:W3:Y:S02]  /*2bb0*/  LDCU UR4, c[0x0][0xb30] ;  /* 0x00016600ff0477ac */ /* 0x000ee40008000800 */
[----:B---3--:R-:W-:-:S09]  /*2bc0*/  UISETP.NE.AND UP0, UPT, UR4, 0x1, UPT ;  /* 0x000000010400788c */ /* 0x008fd2000bf05270 */
[----:B------:R-:W-:Y:S05]  /*2bd0*/  BRA.U UP0, `(.L_x_42) ;  /* 0x0000000100447547 */ /* 0x000fea000b800000 */
[----:B------:R-:W3:Y:S01]  /*2be0*/  LDCU.128 UR16, c[0x0][0xb10] ;  /* 0x00016200ff1077ac */ /* 0x000ee20008000c00 */
[----:B------:R-:W4:Y:S01]  /*2bf0*/  LDCU UR10, c[0x0][0xb0c] ;  /* 0x00016180ff0a77ac */ /* 0x000f220008000800 */
[----:B------:R-:W1:Y:S01]  /*2c00*/  LDCU UR7, c[0x0][0xb20] ;  /* 0x00016400ff0777ac */ /* 0x000e620008000800 */
[----:B---3--:R-:W-:Y:S02]  /*2c10*/  UIMAD.WIDE.U32 UR8, UR37, UR16, URZ ;  /* 0x00000010250872a5 */ /* 0x008fe4000f8e00ff */
[----:B------:R-:W-:Y:S02]  /*2c20*/  UIMAD.WIDE.U32 UR4, UR31, UR19, URZ ;  /* 0x000000131f0472a5 */ /* 0x000fe4000f8e00ff */
[----:B----4-:R-:W-:Y:S02]  /*2c30*/  UISETP.NE.AND UP2, UPT, UR10, 0x1, UPT ;  /* 0x000000010a00788c */ /* 0x010fe4000bf45270 */
[----:B------:R-:W-:Y:S01]  /*2c40*/  UISETP.NE.AND UP0, UPT, UR18, 0x1, UPT ;  /* 0x000000011200788c */ /* 0x000fe2000bf05270 */
[----:B------:R-:W-:-:S02]  /*2c50*/  UMOV UR8, UR9 ;  /* 0x0000000900087c82 */ /* 0x000fc40008000000 */
[----:B------:R-:W-:Y:S01]  /*2c60*/  UMOV UR4, UR5 ;  /* 0x0000000500047c82 */ /* 0x000fe20008000000 */
[----:B------:R-:W-:Y:S02]  /*2c70*/  USHF.R.U32.HI UR17, URZ, UR17, UR8 ;  /* 0x00000011ff117299 */ /* 0x000fe40008011608 */
[----:B-1----:R-:W-:Y:S02]  /*2c80*/  USHF.R.U32.HI UR4, URZ, UR7, UR4 ;  /* 0x00000007ff047299 */ /* 0x002fe40008011604 */
[----:B------:R-:W-:Y:S02]  /*2c90*/  USEL UR5, UR37, UR17, !UP2 ;  /* 0x0000001125057287 */ /* 0x000fe4000d000000 */
[----:B------:R-:W-:-:S04]  /*2ca0*/  USEL UR4, UR31, UR4, !UP0 ;  /* 0x000000041f047287 */ /* 0x000fc8000c000000 */
[----:B------:R-:W-:Y:S02]  /*2cb0*/  UIADD3 UR7, UPT, UPT, UR5, -UR4, URZ ;  /* 0x8000000405077290 */ /* 0x000fe4000fffe0ff */
[----:B------:R-:W-:Y:S02]  /*2cc0*/  UIADD3 UR4, UPT, UPT, -UR5, UR4, URZ ;  /* 0x0000000405047290 */ /* 0x000fe4000fffe1ff */
[----:B------:R-:W-:Y:S02]  /*2cd0*/  UIMAD UR31, UR7, UR18, UR31 ;  /* 0x00000012071f72a4 */ /* 0x000fe4000f8e021f */
[----:B------:R-:W-:-:S12]  /*2ce0*/  UIMAD UR37, UR4, UR10, UR37 ;  /* 0x0000000a042572a4 */ /* 0x000fd8000f8e0225 */
.L_x_42:
[----:B------:R-:W-:Y:S01]  /*2cf0*/  VIADD R11, R11, 0x1 ;  /* 0x000000010b0b7836 */ /* 0x000fe20000000000 */
[----:B------:R-:W-:Y:S02]  /*2d00*/  R2UR UR5, R51 ;  /* 0x00000000330572ca */ /* 0x000fe400000e0000 */
[----:B------:R-:W-:Y:S02]  /*2d10*/  R2UR UR4, R50 ;  /* 0x00000000320472ca */ /* 0x000fe400000e0000 */
[C---:B------:R-:W-:Y:S02]  /*2d20*/  ISETP.NE.AND P0, PT, R11.reuse, 0x2, PT ;  /* 0x000000020b00780c */ /* 0x040fe40003f05270 */
[----:B------:R-:W-:Y:S02]  /*2d30*/  PLOP3.LUT P1, PT, PT, PT, PT, 0x80, 0x8 ;  /* 0x000000000008781c */ /* 0x000fe40003f2f070 */
[----:B-1----:R-:W-:Y:S02]  /*2d40*/  SEL R0, RZ, 0x1, P0 ;  /* 0x00000001ff007807 */ /* 0x002fe40000000000 */
[----:B------:R-:W-:-:S02]  /*2d50*/  SEL R11, R11, RZ, P0 ;  /* 0x000000ff0b0b7207 */ /* 0x000fc40000000000 */
[----:B------:R-:W-:Y:S01]  /*2d60*/  LOP3.LUT R10, R10, R0, RZ, 0x3c, !PT ;  /* 0x000000000a0a7212 */ /* 0x000fe200078e3cff */
[----:B------:R-:W-:Y:S02]  /*2d70*/  UIADD3 UR20, UPT, UPT, UR37, UR5, URZ ;  /* 0x0000000525147290 */ /* 0x000fe4000fffe0ff */
[----:B------:R-:W-:Y:S01]  /*2d80*/  UIADD3 UR25, UPT, UPT, UR31, UR4, URZ ;  /* 0x000000041f197290 */ /* 0x000fe2000fffe0ff */
[----:B------:R-:W-:Y:S11]  /*2d90*/  BRA.U UP1, `(.L_x_43) ;  /* 0xfffffff101387547 */ /* 0x000ff6000b83ffff */
[----:B------:R-:W-:Y:S01]  /*2da0*/  UIADD3 UR13, UPT, UPT, UR13, 0x118, URZ ;  /* 0x000001180d0d7890 */ /* 0x000fe2000fffe0ff */
[----:B------:R-:W-:-:S03]  /*2db0*/  SHF.L.U32 R2, R12, 0x1f, RZ ;  /* 0x0000001f0c027819 */ /* 0x000fc600000006ff */
[----:B------:R-:W-:-:S09]  /*2dc0*/  ULEA UR4, UR6, UR13, 0x3 ;  /* 0x0000000d06047291 */ /* 0x000fd2000f8e18ff */
[----:B------:R-:W1:Y:S02]  /*2dd0*/  SYNCS.PHASECHK.TRANS64.TRYWAIT P0, [UR4], R2 ;  /* 0x00000002ff0075a7 */ /* 0x000e640008001104 */
[----:B-1----:R-:W-:Y:S05]  /*2de0*/  @!P0 BRA `(.L_x_44) ;  /* 0x00000064004c8947 */ /* 0x002fea0003800000 */
.L_x_170:
[----:B------:R-:W-:-:S04]  /*2df0*/  UIADD3 UR4, UPT, UPT, UR6, 0x1, URZ ;  /* 0x0000000106047890 */ /* 0x000fc8000fffe0ff */
[----:B------:R-:W-:-:S04]  /*2e00*/  UISETP.NE.AND UP0, UPT, UR4, 0x23, UPT ;  /* 0x000000230400788c */ /* 0x000fc8000bf05270 */
[----:B------:R-:W-:Y:S02]  /*2e10*/  USEL UR6, URZ, 0x1, UP0 ;  /* 0x00000001ff067887 */ /* 0x000fe40008000000 */
[----:B------:R-:W-:-:S04]  /*2e20*/  USEL UR4, UR4, URZ, UP0 ;  /* 0x000000ff04047287 */ /* 0x000fc80008000000 */
[----:B------:R-:W-:Y:S01]  /*2e30*/  ULEA UR5, UR4, UR13, 0x3 ;  /* 0x0000000d04057291 */ /* 0x000fe2000f8e18ff */
[----:B-1----:R-:W-:-:S04]  /*2e40*/  LOP3.LUT R2, R12, UR6, RZ, 0x3c, !PT ;  /* 0x000000060c027c12 */ /* 0x002fc8000f8e3cff */
[----:B------:R-:W-:-:S04]  /*2e50*/  SHF.L.U32 R3, R2, 0x1f, RZ ;  /* 0x0000001f02037819 */ /* 0x000fc800000006ff */
[----:B------:R-:W1:Y:S02]  /*2e60*/  SYNCS.PHASECHK.TRANS64.TRYWAIT P0, [UR5], R3 ;  /* 0x00000003ff0075a7 */ /* 0x000e640008001105 */
[----:B-1----:R-:W-:Y:S05]  /*2e70*/  @!P0 BRA `(.L_x_45) ;  /* 0x0000006400408947 */ /* 0x002fea0003800000 */
.L_x_172:
[----:B------:R-:W-:-:S04]  /*2e80*/  UIADD3 UR4, UPT, UPT, UR4, 0x1, URZ ;  /* 0x0000000104047890 */ /* 0x000fc8000fffe0ff */
[----:B------:R-:W-:-:S04]  /*2e90*/  UISETP.NE.AND UP0, UPT, UR4, 0x23, UPT ;  /* 0x000000230400788c */ /* 0x000fc8000bf05270 */
[----:B------:R-:W-:Y:S02]  /*2ea0*/  USEL UR6, URZ, 0x1, UP0 ;  /* 0x00000001ff067887 */ /* 0x000fe40008000000 */
[----:B------:R-:W-:-:S04]  /*2eb0*/  USEL UR4, UR4, URZ, UP0 ;  /* 0x000000ff04047287 */ /* 0x000fc80008000000 */
[----:B------:R-:W-:Y:S01]  /*2ec0*/  ULEA UR5, UR4, UR13, 0x3 ;  /* 0x0000000d04057291 */ /* 0x000fe2000f8e18ff */
[----:B------:R-:W-:-:S04]  /*2ed0*/  LOP3.LUT R2, R2, UR6, RZ, 0x3c, !PT ;  /* 0x0000000602027c12 */ /* 0x000fc8000f8e3cff */
[----:B-1----:R-:W-:-:S04]  /*2ee0*/  SHF.L.U32 R3, R2, 0x1f, RZ ;  /* 0x0000001f02037819 */ /* 0x002fc800000006ff */
[----:B------:R-:W1:Y:S02]  /*2ef0*/  SYNCS.PHASECHK.TRANS64.TRYWAIT P0, [UR5], R3 ;  /* 0x00000003ff0075a7 */ /* 0x000e640008001105 */
[----:B-1----:R-:W-:Y:S05]  /*2f00*/  @!P0 BRA `(.L_x_46) ;  /* 0x0000006400348947 */ /* 0x002fea0003800000 */
.L_x_174:
        /* <DEDUP_REMOVED lines=9> */
.L_x_176:
        /* <DEDUP_REMOVED lines=9> */
.L_x_178:
        /* <DEDUP_REMOVED lines=9> */
.L_x_180:
        /* <DEDUP_REMOVED lines=9> */
.L_x_182:
        /* <DEDUP_REMOVED lines=9> */
.L_x_184:
        /* <DEDUP_REMOVED lines=9> */
.L_x_186:
        /* <DEDUP_REMOVED lines=9> */
.L_x_188:
        /* <DEDUP_REMOVED lines=9> */
.L_x_190:
        /* <DEDUP_REMOVED lines=9> */
.L_x_192:
        /* <DEDUP_REMOVED lines=9> */
.L_x_194:
        /* <DEDUP_REMOVED lines=9> */
.L_x_196:
        /* <DEDUP_REMOVED lines=9> */
.L_x_198:
        /* <DEDUP_REMOVED lines=9> */
.L_x_200:
        /* <DEDUP_REMOVED lines=9> */
.L_x_202:
        /* <DEDUP_REMOVED lines=9> */
.L_x_204:
        /* <DEDUP_REMOVED lines=9> */
.L_x_206:
        /* <DEDUP_REMOVED lines=9> */
.L_x_208:
        /* <DEDUP_REMOVED lines=9> */
.L_x_210:
        /* <DEDUP_REMOVED lines=9> */
.L_x_212:
        /* <DEDUP_REMOVED lines=9> */
.L_x_214:
        /* <DEDUP_REMOVED lines=9> */
.L_x_216:
        /* <DEDUP_REMOVED lines=9> */
.L_x_218:
        /* <DEDUP_REMOVED lines=9> */
.L_x_220:
        /* <DEDUP_REMOVED lines=9> */
.L_x_222:
        /* <DEDUP_REMOVED lines=9> */
.L_x_224:
        /* <DEDUP_REMOVED lines=9> */
.L_x_226:
        /* <DEDUP_REMOVED lines=9> */
.L_x_228:
        /* <DEDUP_REMOVED lines=9> */
.L_x_230:
        /* <DEDUP_REMOVED lines=9> */
.L_x_232:
        /* <DEDUP_REMOVED lines=9> */
.L_x_234:
        /* <DEDUP_REMOVED lines=9> */
.L_x_236:
[----:B------:R-:W-:-:S04]  /*4080*/  UIADD3 UR4, UPT, UPT, UR4, 0x1, URZ ;  /* 0x0000000104047890 */ /* 0x000fc8000fffe0ff */
[----:B------:R-:W-:-:S04]  /*4090*/  UISETP.NE.AND UP0, UPT, UR4, 0x23, UPT ;  /* 0x000000230400788c */ /* 0x000fc8000bf05270 */
[----:B------:R-:W-:Y:S02]  /*40a0*/  USEL UR5, URZ, 0x1, UP0 ;  /* 0x00000001ff057887 */ /* 0x000fe40008000000 */
[----:B------:R-:W-:-:S04]  /*40b0*/  USEL UR4, UR4, URZ, UP0 ;  /* 0x000000ff04047287 */ /* 0x000fc80008000000 */
[----:B------:R-:W-:Y:S01]  /*40c0*/  ULEA UR4, UR4, UR13, 0x3 ;  /* 0x0000000d04047291 */ /* 0x000fe2000f8e18ff */
[----:B------:R-:W-:-:S04]  /*40d0*/  LOP3.LUT R2, R2, UR5, RZ, 0x3c, !PT ;  /* 0x0000000502027c12 */ /* 0x000fc8000f8e3cff */
[----:B------:R-:W-:Y:S01]  /*40e0*/  SHF.L.U32 R2, R2, 0x1f, RZ ;  /* 0x0000001f02027819 */ /* 0x000fe200000006ff */
[----:B-1----:R-:W-:-:S07]  /*40f0*/  IMAD.U32 R0, RZ, RZ, UR4 ;  /* 0x00000004ff007e24 */ /* 0x002fce000f8e00ff */
.L_x_78:
[----:B-1----:R1:W3:Y:S02]  /*4100*/  SYNCS.PHASECHK.TRANS64.TRYWAIT P0, [R0+URZ], R2 ;  /* 0x00000002000075a7 */ /* 0x0022e400080011ff */
[----:B---3--:R-:W-:Y:S05]  /*4110*/  @!P0 NANOSLEEP.SYNCS 0x989680 ;  /* 0x009896800000895d */ /* 0x008fea0003900000 */
[----:B------:R-:W3:Y:S02]  /*4120*/  @!P0 SYNCS.PHASECHK.TRANS64 P0, [R0+URZ], R2 ;  /* 0x00000002000085a7 */ /* 0x000ee400080010ff */
[----:B--23--:R-:W-:Y:S05]  /*4130*/  @P0 EXIT ;  /* 0x000000000000094d */ /* 0x00cfea0003800000 */
[----:B------:R-:W-:Y:S05]  /*4140*/  BRA `(.L_x_78) ;  /* 0xfffffffc00ec7947 */ /* 0x000fea000383ffff */
.L_x_23:
[----:B------:R-:W1:Y:S02]  /*4150*/  S2UR UR4, SR_CgaCtaId ;  /* 0x00000000000479c3 */ /* 0x000e640000008800 */
[----:B-1----:R-:W-:-:S04]  /*4160*/  UISETP.NE.AND UP0, UPT, UR4, URZ, UPT ;  /* 0x000000ff0400728c */ /* 0x002fc8000bf05270 */
[----:B------:R-:W-:-:S09]  /*4170*/  UISETP.NE.OR UP0, UPT, UR13, 0x1, UP0 ;  /* 0x000000010d00788c */ /* 0x000fd20008705670 */
[----:B------:R-:W-:Y:S05]  /*4180*/  BRA.U UP0, `(.L_x_79) ;  /* 0x00000005004c7547 */ /* 0x000fea000b800000 */
[----:B------:R-:W1:Y:S01]  /*4190*/  S2UR UR5, SR_CgaCtaId ;  /* 0x00000000000579c3 */ /* 0x000e620000008800 */
[----:B------:R-:W-:Y:S01]  /*41a0*/  UMOV UR4, 0x400 ;  /* 0x0000040000047882 */ /* 0x000fe20000000000 */
[----:B------:R-:W-:Y:S01]  /*41b0*/  ISETP.GE.U32.AND P2, PT, R3, 0x4, PT ;  /* 0x000000040300780c */ /* 0x000fe20003f46070 */
[----:B------:R-:W-:Y:S01]  /*41c0*/  IMAD.MOV.U32 R12, RZ, RZ, 0x1 ;  /* 0x00000001ff0c7424 */ /* 0x000fe200078e00ff */
[----:B------:R-:W-:Y:S02]  /*41d0*/  CS2R R10, SRZ ;  /* 0x00000000000a7805 */ /* 0x000fe4000001ff00 */
[----:B------:R-:W-:Y:S01]  /*41e0*/  CS2R R8, SRZ ;  /* 0x0000000000087805 */ /* 0x000fe2000001ff00 */
[----:B-1----:R-:W-:-:S03]  /*41f0*/  ULEA UR6, UR5, UR4, 0x18 ;  /* 0x0000000405067291 */ /* 0x002fc6000f8ec0ff */
[----:B------:R-:W-:-:S09]  /*4200*/  UMOV UR5, URZ ;  /* 0x000000ff00057c82 */ /* 0x000fd20008000000 */
.L_x_83:
[----:B------:R-:W-:Y:S02]  /*4210*/  LEA R0, R8, UR6, 0x3 ;  /* 0x0000000608007c11 */ /* 0x000fe4000f8e18ff */
[----:B------:R-:W-:-:S03]  /*4220*/  SHF.L.U32 R4, R9, 0x1f, RZ ;  /* 0x0000001f09047819 */ /* 0x000fc600000006ff */
[----:B------:R-:W-:Y:S01]  /*4230*/  VIADD R5, R0, 0x2e0 ;  /* 0x000002e000057836 */ /* 0x000fe20000000000 */
[----:B------:R-:W1:Y:S02]  /*4240*/  SYNCS.PHASECHK.TRANS64.TRYWAIT P0, [R0+URZ+0x2d0], R4 ;  /* 0x0002d004000075a7 */ /* 0x000e6400080011ff */
[----:B-1----:R-:W-:Y:S05]  /*4250*/  @!P0 BRA `(.L_x_80) ;  /* 0x0000005c00608947 */ /* 0x002fea0003800000 */
.L_x_237:
[----:B------:R-:W-:Y:S01]  /*4260*/  ULEA UR4, UR5, UR6, 0x3 ;  /* 0x0000000605047291 */ /* 0x000fe2000f8e18ff */
[----:B-1----:R-:W-:Y:S01]  /*4270*/  PRMT R0, RZ, 0x654, R5 ;  /* 0x00000654ff007816 */ /* 0x002fe20000000005 */
[----:B------:R-:W-:Y:S01]  /*4280*/  @!P2 IMAD.MOV.U32 R4, RZ, RZ, 0x10 ;  /* 0x00000010ff04a424 */ /* 0x000fe200078e00ff */
[----:B------:R-:W-:Y:S01]  /*4290*/  SHF.L.U32 R5, R12, 0x1f, RZ ;  /* 0x0000001f0c057819 */ /* 0x000fe200000006ff */
[----:B------:R-:W-:Y:S01]  /*42a0*/  UIADD3 UR7, UPT, UPT, UR4, 0x270, URZ ;  /* 0x0000027004077890 */ /* 0x000fe2000fffe0ff */
[----:B------:R1:W-:Y:S05]  /*42b0*/  SYNCS.ARRIVE.TRANS64.RED.A1T0 RZ, [R0+URZ], RZ ;  /* 0x000000ff00ff79a7 */ /* 0x0003ea00081004ff */
[----:B------:R-:W-:Y:S01]  /*42c0*/  IMAD.U32 R6, RZ, RZ, UR7 ;  /* 0x00000007ff067e24 */ /* 0x000fe2000f8e00ff */
[----:B------:R-:W2:Y:S04]  /*42d0*/  SYNCS.PHASECHK.TRANS64.TRYWAIT P0, [UR4+0x280], R5 ;  /* 0x00028005ff0075a7 */ /* 0x000ea80008001104 */
[----:B------:R-:W-:Y:S01]  /*42e0*/  PRMT R6, R3, 0x654, R6 ;  /* 0x0000065403067816 */ /* 0x000fe20000000006 */
[----:B-12---:R-:W-:Y:S06]  /*42f0*/  @!P0 BRA `(.L_x_81) ;  /* 0x0000005c004c8947 */ /* 0x006fec0003800000 */
.L_x_239:
[----:B------:R-:W-:Y:S01]  /*4300*/  ULEA UR8, UR5, UR6, 0x4 ;  /* 0x0000000605087291 */ /* 0x000fe2000f8e20ff */
[----:B------:R-:W-:Y:S01]  /*4310*/  SEL R2, R6, R2, !P2 ;  /* 0x0000000206027207 */ /* 0x000fe20005000000 */
[----:B------:R-:W-:Y:S01]  /*4320*/  UIADD3 UR9, UPT, UPT, UR4, 0x270, URZ ;  /* 0x0000027004097890 */ /* 0x000fe2000fffe0ff */
[----:B-1----:R-:W-:Y:S01]  /*4330*/  LEA R0, R11, UR6, 0x3 ;  /* 0x000000060b007c11 */ /* 0x002fe2000f8e18ff */
[----:B------:R-:W-:Y:S01]  /*4340*/  UIADD3 UR8, UPT, UPT, UR8, 0x300, URZ ;  /* 0x0000030008087890 */ /* 0x000fe2000fffe0ff */
[----:B------:R1:W-:Y:S01]  /*4350*/  @!P2 SYNCS.ARRIVE.TRANS64.RED RZ, [R2+URZ], R4 ;  /* 0x0000000402ffa9a7 */ /* 0x0003e200080004ff */
[----:B------:R-:W-:Y:S01]  /*4360*/  UIADD3 UR4, UPT, UPT, UR5, 0x1, URZ ;  /* 0x0000000105047890 */ /* 0x000fe2000fffe0ff */
[----:B------:R-:W-:-:S03]  /*4370*/  VIADD R8, R8, 0x1 ;  /* 0x0000000108087836 */ /* 0x000fc60000000000 */
[----:B------:R-:W-:Y:S02]  /*4380*/  UISETP.NE.AND UP0, UPT, UR4, 0x2, UPT ;  /* 0x000000020400788c */ /* 0x000fe4000bf05270 */
[----:B------:R-:W-:Y:S01]  /*4390*/  ISETP.NE.AND P0, PT, R8, 0x2, PT ;  /* 0x000000020800780c */ /* 0x000fe20003f05270 */
[----:B------:R-:W-:Y:S06]  /*43a0*/  UGETNEXTWORKID.BROADCAST [UR8], [UR9] ;  /* 0x00000000080073ca */ /* 0x000fec0008000100 */
[----:B------:R-:W-:Y:S02]  /*43b0*/  USEL UR7, URZ, 0x1, UP0 ;  /* 0x00000001ff077887 */ /* 0x000fe40008000000 */
[----:B------:R-:W-:-:S04]  /*43c0*/  USEL UR5, UR4, URZ, UP0 ;  /* 0x000000ff04057287 */ /* 0x000fc80008000000 */
[----:B------:R-:W-:Y:S02]  /*43d0*/  LOP3.LUT R12, R12, UR7, RZ, 0x3c, !PT ;  /* 0x000000070c0c7c12 */ /* 0x000fe4000f8e3cff */
[----:B-1----:R-:W-:-:S04]  /*43e0*/  SHF.L.U32 R4, R10, 0x1f, RZ ;  /* 0x0000001f0a047819 */ /* 0x002fc800000006ff */
[----:B------:R-:W1:Y:S02]  /*43f0*/  SYNCS.PHASECHK.TRANS64.TRYWAIT P1, [R0+URZ+0x270], R4 ;  /* 0x00027004000075a7 */ /* 0x000e6400080211ff */
[----:B-1----:R-:W-:Y:S05]  /*4400*/  @!P1 BRA `(.L_x_82) ;  /* 0x0000005c00209947 */ /* 0x002fea0003800000 */
.L_x_240:
[C---:B-1----:R-:W-:Y:S01]  /*4410*/  LEA R4, R11.reuse, UR6, 0x4 ;  /* 0x000000060b047c11 */ /* 0x042fe2000f8e20ff */
[----:B------:R-:W-:Y:S01]  /*4420*/  VIADD R0, R0, 0x280 ;  /* 0x0000028000007836 */ /* 0x000fe20000000000 */
[----:B------:R-:W-:Y:S01]  /*4430*/  SEL R8, R8, RZ, P0 ;  /* 0x000000ff08087207 */ /* 0x000fe20000000000 */
[----:B------:R-:W-:-:S03]  /*4440*/  VIADD R11, R11, 0x1 ;  /* 0x000000010b0b7836 */ /* 0x000fc60000000000 */
[----:B------:R-:W1:Y:S01]  /*4450*/  LDS.128 R4, [R4+0x300] ;  /* 0x0003000004047984 */ /* 0x000e620000000c00 */
[----:B------:R-:W-:Y:S02]  /*4460*/  PRMT R0, RZ, 0x654, R0 ;  /* 0x00000654ff007816 */ /* 0x000fe40000000000 */
[C---:B------:R-:W-:Y:S01]  /*4470*/  ISETP.NE.AND P1, PT, R11.reuse, 0x2, PT ;  /* 0x000000020b00780c */ /* 0x040fe20003f25270 */
[----:B------:R-:W-:Y:S01]  /*4480*/  @!PT LDS RZ, [RZ] ;  /* 0x00000000fffff984 */ /* 0x000fe20000000800 */
[----:B------:R-:W-:Y:S01]  /*4490*/  @!PT LDS RZ, [RZ] ;  /* 0x00000000fffff984 */ /* 0x000fe20000000800 */
[----:B------:R-:W-:Y:S01]  /*44a0*/  @!PT LDS RZ, [RZ] ;  /* 0x00000000fffff984 */ /* 0x000fe20000000800 */
[----:B------:R-:W-:Y:S01]  /*44b0*/  @!PT LDS RZ, [RZ] ;  /* 0x00000000fffff984 */ /* 0x000fe20000000800 */
[----:B------:R2:W-:Y:S06]  /*44c0*/  MEMBAR.ALL.CTA ;  /* 0x0000000000007992 */ /* 0x0005ec0000008000 */
[----:B--2---:R-:W2:Y:S01]  /*44d0*/  FENCE.VIEW.ASYNC.S ;  /* 0x00000000000073c6 */ /* 0x004ea20000000000 */
[----:B------:R-:W-:Y:S01]  /*44e0*/  SEL R11, R11, RZ, P1 ;  /* 0x000000ff0b0b7207 */ /* 0x000fe20000800000 */
[----:B--2---:R2:W-:Y:S01]  /*44f0*/  SYNCS.ARRIVE.TRANS64.RED.A1T0 RZ, [R0+URZ], RZ ;  /* 0x000000ff00ff79a7 */ /* 0x0045e200081004ff */
[----:B-1----:R-:W-:-:S02]  /*4500*/  LOP3.LUT P3, RZ, R6, 0x1, RZ, 0xc0, !PT ;  /* 0x0000000106ff7812 */ /* 0x002fc4000786c0ff */
[----:B------:R-:W-:-:S04]  /*4510*/  SEL R4, RZ, 0x1, P1 ;  /* 0x00000001ff047807 */ /* 0x000fc80000800000 */
[----:B------:R-:W-:Y:S02]  /*4520*/  LOP3.LUT R10, R10, R4, RZ, 0x3c, !PT ;  /* 0x000000040a0a7212 */ /* 0x000fe400078e3cff */
[----:B--2---:R-:W-:-:S04]  /*4530*/  SEL R0, RZ, 0x1, P0 ;  /* 0x00000001ff007807 */ /* 0x004fc80000000000 */
[----:B------:R-:W-:Y:S01]  /*4540*/  LOP3.LUT R9, R9, R0, RZ, 0x3c, !PT ;  /* 0x0000000009097212 */ /* 0x000fe200078e3cff */
[----:B------:R-:W-:Y:S06]  /*4550*/  @P3 BRA `(.L_x_83) ;  /* 0xfffffffc002c3947 */ /* 0x000fec000383ffff */
[----:B------:R-:W-:Y:S01]  /*4560*/  ULEA UR4, UR5, UR6, 0x3 ;  /* 0x0000000605047291 */ /* 0x000fe2000f8e18ff */
[----:B------:R-:W-:-:S08]  /*4570*/  SHF.L.U32 R2, R12, 0x1f, RZ ;  /* 0x0000001f0c027819 */ /* 0x000fd000000006ff */
[----:B------:R-:W1:Y:S02]  /*4580*/  SYNCS.PHASECHK.TRANS64 P0, [UR4+0x280], R2 ;  /* 0x00028002ff0075a7 */ /* 0x000e640008001004 */
[----:B-1----:R-:W-:Y:S05]  /*4590*/  @P0 BRA `(.L_x_84) ;  /* 0x0000000000080947 */ /* 0x002fea0003800000 */
[----:B------:R-:W1:Y:S02]  /*45a0*/  SYNCS.PHASECHK.TRANS64.TRYWAIT P0, [UR4+0x280], R2 ;  /* 0x00028002ff0075a7 */ /* 0x000e640008001104 */
[----:B-1----:R-:W-:Y:S05]  /*45b0*/  @!P0 BRA `(.L_x_85) ;  /* 0x0000005800c88947 */ /* 0x002fea0003800000 */
.L_x_84:
[----:B------:R-:W-:-:S04]  /*45c0*/  UIADD3 UR7, UPT, UPT, UR5, 0x1, URZ ;  /* 0x0000000105077890 */ /* 0x000fc8000fffe0ff */
[----:B------:R-:W-:-:S04]  /*45d0*/  UISETP.NE.AND UP0, UPT, UR7, 0x2, UPT ;  /* 0x000000020700788c */ /* 0x000fc8000bf05270 */
[----:B------:R-:W-:Y:S02]  /*45e0*/  USEL UR8, URZ, 0x1, UP0 ;  /* 0x00000001ff087887 */ /* 0x000fe40008000000 */
[----:B------:R-:W-:-:S04]  /*45f0*/  USEL UR7, UR7, URZ, UP0 ;  /* 0x000000ff07077287 */ /* 0x000fc80008000000 */
[----:B------:R-:W-:Y:S01]  /*4600*/  ULEA UR7, UR7, UR6, 0x3 ;  /* 0x0000000607077291 */ /* 0x000fe2000f8e18ff */
[----:B-1----:R-:W-:-:S04]  /*4610*/  LOP3.LUT R2, R12, UR8, RZ, 0x3c, !PT ;  /* 0x000000080c027c12 */ /* 0x002fc8000f8e3cff */
[----:B------:R-:W-:-:S04]  /*4620*/  SHF.L.U32 R0, R2, 0x1f, RZ ;  /* 0x0000001f02007819 */ /* 0x000fc800000006ff */
[----:B------:R-:W1:Y:S02]  /*4630*/  SYNCS.PHASECHK.TRANS64 P0, [UR7+0x280], R0 ;  /* 0x00028000ff0075a7 */ /* 0x000e640008001007 */
[----:B-1----:R-:W-:Y:S05]  /*4640*/  @P0 EXIT ;  /* 0x000000000000094d */ /* 0x002fea0003800000 */
[----:B------:R-:W-:Y:S02]  /*4650*/  SHF.L.U32 R2, R2, 0x1f, RZ ;  /* 0x0000001f02027819 */ /* 0x000fe400000006ff */
[----:B------:R-:W-:-:S07]  /*4660*/  MOV R0, UR7 ;  /* 0x0000000700007c02 */ /* 0x000fce0008000f00 */
.L_x_86:
[----:B-1----:R1:W2:Y:S02]  /*4670*/  SYNCS.PHASECHK.TRANS64.TRYWAIT P0, [R0+URZ+0x280], R2 ;  /* 0x00028002000075a7 */ /* 0x0022a400080011ff */
[----:B--2---:R-:W-:Y:S05]  /*4680*/  @!P0 NANOSLEEP.SYNCS 0x989680 ;  /* 0x009896800000895d */ /* 0x004fea0003900000 */
[----:B------:R-:W2:Y:S02]  /*4690*/  @!P0 SYNCS.PHASECHK.TRANS64 P0, [R0+URZ+0x280], R2 ;  /* 0x00028002000085a7 */ /* 0x000ea400080010ff */
[----:B--2---:R-:W-:Y:S05]  /*46a0*/  @P0 EXIT ;  /* 0x000000000000094d */ /* 0x004fea0003800000 */
[----:B------:R-:W-:Y:S05]  /*46b0*/  BRA `(.L_x_86) ;  /* 0xfffffffc00ec7947 */ /* 0x000fea000383ffff */
.L_x_79:
[----:B------:R-:W-:Y:S05]  /*46c0*/  BRA.U UP4, `(.L_x_87) ;  /* 0x0000001104a47547 */ /* 0x000fea000b800000 */
[----:B------:R-:W1:Y:S01]  /*46d0*/  S2UR UR7, SR_CgaCtaId ;  /* 0x00000000000779c3 */ /* 0x000e620000008800 */
[----:B------:R-:W-:Y:S01]  /*46e0*/  UMOV UR4, 0x40 ;  /* 0x0000004000047882 */ /* 0x000fe20000000000 */
[----:B------:R-:W-:Y:S01]  /*46f0*/  NOP ;  /* 0x0000000000007918 */ /* 0x000fe20000000000 */
[----:B------:R-:W-:Y:S01]  /*4700*/  UMOV UR6, 0x400 ;  /* 0x0000040000067882 */ /* 0x000fe20000000000 */
[----:B-1----:R-:W-:Y:S02]  /*4710*/  ULEA UR5, UR7, UR4, 0x18 ;  /* 0x0000000407057291 */ /* 0x002fe4000f8ec0ff */
[----:B------:R-:W-:-:S07]  /*4720*/  ULEA UR6, UR7, UR6, 0x18 ;  /* 0x0000000607067291 */ /* 0x000fce000f8ec0ff */
[----:B------:R-:W1:Y:S02]  /*4730*/  LDS.U8 R3, [UR5+0x1c] ;  /* 0x00001c05ff037984 */ /* 0x000e640008000000 */
[----:B-1----:R-:W-:-:S13]  /*4740*/  ISETP.NE.AND P0, PT, R3, RZ, PT ;  /* 0x000000ff0300720c */ /* 0x002fda0003f05270 */
[----:B------:R-:W-:Y:S05]  /*4750*/  @P0 BRA `(.L_x_88) ;  /* 0x0000000400080947 */ /* 0x000fea0003800000 */
[----:B------:R-:W-:Y:S02]  /*4760*/  UISETP.NE.U32.AND UP1, UPT, UR33, 0x1, UPT ;  /* 0x000000012100788c */ /* 0x000fe4000bf25070 */
[----:B------:R-:W-:-:S07]  /*4770*/  UIADD3 UR7, UPT, UPT, UR5, 0x8, URZ ;  /* 0x0000000805077890 */ /* 0x000fce000fffe0ff */
[----:B------:R-:W-:Y:S05]  /*4780*/  BRA.U !UP1, `(.L_x_89) ;  /* 0x00000001099c7547 */ /* 0x000fea000b800000 */
[----:B------:R-:W-:Y:S01]  /*4790*/  ELECT P0, URZ, PT ;  /* 0x0000000000ff782f */ /* 0x000fe20003800000 */
[----:B------:R-:W-:-:S12]  /*47a0*/  BSSY B0, `(.L_x_89) ;  /* 0x0000025000007945 */ /* 0x000fd80003800000 */
[----:B------:R-:W-:Y:S05]  /*47b0*/  @!P0 BRA `(.L_x_90) ;  /* 0x00000000008c8947 */ /* 0x000fea0003800000 */
[----:B------:R-:W-:-:S05]  /*47c0*/  UMOV UR4, 0x10 ;  /* 0x0000001000047882 */ /* 0x000fca0000000000 */
[----:B------:R-:W-:Y:S04]  /*47d0*/  DEPBAR.LE SB1, 0x36 ;  /* 0x00009d800000791a */ /* 0x000fe80000000000 */
[----:B------:R-:W1:Y:S02]  /*47e0*/  UTCATOMSWS.2CTA.FIND_AND_SET.ALIGN UP0, UR4, UR4 ;  /* 0x00000004000475e3 */ /* 0x000e640008200800 */
[----:B-1----:R-:W-:Y:S01]  /*47f0*/  MOV R10, UR4 ;  /* 0x00000004000a7c02 */ /* 0x002fe20008000f00 */
[----:B------:R-:W-:Y:S06]  /*4800*/  BRA.U UP0, `(.L_x_91) ;  /* 0x0000000100187547 */ /* 0x000fec000b800000 */
.L_x_92:
[----:B------:R-:W-:Y:S05]  /*4810*/  NANOSLEEP 0x64 ;  /* 0x000000640000795d */ /* 0x000fea0003800000 */
[----:B------:R-:W-:-:S05]  /*4820*/  UMOV UR4, 0x10 ;  /* 0x0000001000047882 */ /* 0x000fca0000000000 */
[----:B------:R-:W-:Y:S04]  /*4830*/  DEPBAR.LE SB1, 0x36 ;  /* 0x00009d800000791a */ /* 0x000fe80000000000 */
[----:B------:R-:W1:Y:S02]  /*4840*/  UTCATOMSWS.2CTA.FIND_AND_SET.ALIGN UP0, UR4, UR4 ;  /* 0x00000004000475e3 */ /* 0x000e640008200800 */
[----:B-1----:R-:W-:Y:S01]  /*4850*/  MOV R10, UR4 ;  /* 0x00000004000a7c02 */ /* 0x002fe20008000f00 */
[----:B------:R-:W-:Y:S05]  /*4860*/  BRA.U !UP0, `(.L_x_92) ;  /* 0xfffffffd08e87547 */ /* 0x000fea000b83ffff */
.L_x_91:
[----:B------:R-:W1:Y:S01]  /*4870*/  LDS R6, [UR5+0x10] ;  /* 0x00001005ff067984 */ /* 0x000e620008000800 */
[----:B------:R-:W-:Y:S01]  /*4880*/  IMAD.U32 R3, RZ, RZ, UR6 ;  /* 0x00000006ff037e24 */ /* 0x000fe2000f8e00ff */
[----:B------:R-:W-:-:S03]  /*4890*/  MOV R4, UR34 ;  /* 0x0000002200047c02 */ /* 0x000fc60008000f00 */
[----:B------:R-:W-:Y:S01]  /*48a0*/  VIADD R3, R3, 0x320 ;  /* 0x0000032003037836 */ /* 0x000fe20000000000 */
[----:B-1----:R-:W-:-:S04]  /*48b0*/  SHF.L.U32 R6, R6, 0x1f, RZ ;  /* 0x0000001f06067819 */ /* 0x002fc800000006ff */
[----:B------:R-:W1:Y:S02]  /*48c0*/  SYNCS.PHASECHK.TRANS64.TRYWAIT P0, [UR5+0x8], R6 ;  /* 0x00000806ff0075a7 */ /* 0x000e640008001105 */
[----:B-1----:R-:W-:Y:S05]  /*48d0*/  @P0 BRA `(.L_x_93) ;  /* 0x0000000000080947 */ /* 0x002fea0003800000 */
[----:B------:R-:W1:Y:S02]  /*48e0*/  SYNCS.PHASECHK.TRANS64.TRYWAIT P0, [UR5+0x8], R6 ;  /* 0x00000806ff0075a7 */ /* 0x000e640008001105 */
[----:B-1----:R-:W-:Y:S05]  /*48f0*/  @!P0 BRA `(.L_x_94) ;  /* 0x0000005800108947 */ /* 0x002fea0003800000 */
.L_x_93:
[----:B------:R-:W-:Y:S01]  /*4900*/  PRMT R4, R4, 0x654, R3 ;  /* 0x0000065404047816 */ /* 0x000fe20000000003 */
[----:B------:R-:W-:Y:S01]  /*4910*/  HFMA2 R3, -RZ, RZ, 0, 5.9604644775390625e-08 ;  /* 0x00000001ff037431 */ /* 0x000fe200000001ff */
[----:B------:R-:W-:Y:S01]  /*4920*/  UPRMT UR4, UR34, 0x654, UR7 ;  /* 0x0000065422047896 */ /* 0x000fe20008000007 */
[----:B------:R-:W-:Y:S02]  /*4930*/  IMAD.MOV.U32 R8, RZ, RZ, 0xffff ;  /* 0x0000ffffff087424 */ /* 0x000fe400078e00ff */
[----:B-1----:R-:W-:Y:S02]  /*4940*/  IMAD.MOV.U32 R6, RZ, RZ, 0x4 ;  /* 0x00000004ff067424 */ /* 0x002fe400078e00ff */
[----:B------:R-:W-:Y:S01]  /*4950*/  IMAD.SHL.U32 R9, R10, 0x20, RZ ;  /* 0x000000200a097824 */ /* 0x000fe200078e00ff */
[----:B------:R-:W-:Y:S02]  /*4960*/  MOV R5, UR4 ;  /* 0x0000000400057c02 */ /* 0x000fe40008000f00 */
[-C--:B------:R-:W-:Y:S01]  /*4970*/  SHF.L.U32 R8, R8, R10.reuse, RZ ;  /* 0x0000000a08087219 */ /* 0x080fe200000006ff */
[----:B------:R1:W-:Y:S01]  /*4980*/  SYNCS.ARRIVE.TRANS64.RED RZ, [UR4], R6 ;  /* 0x00000006ffff79a7 */ /* 0x0003e20008000404 */
[----:B------:R-:W-:Y:S01]  /*4990*/  SHF.L.U32 R7, R3, R10, RZ ;  /* 0x0000000a03077219 */ /* 0x000fe200000006ff */
[----:B------:R1:W-:Y:S04]  /*49a0*/  STS [UR6+0x320], R9 ;  /* 0x00032009ff007988 */ /* 0x0003e80008000806 */
[----:B------:R1:W-:Y:S04]  /*49b0*/  STAS [R4.64], R10 ;  /* 0x0000000a04007dbd */ /* 0x0003e8000c0008ff */
[----:B------:R1:W-:Y:S04]  /*49c0*/  ATOMS.OR RZ, [UR5+0x14], R8 ;  /* 0x00001408ffff798c */ /* 0x0003e8000b000005 */
[----:B------:R1:W-:Y:S04]  /*49d0*/  ATOMS.OR RZ, [UR5+0x18], R7 ;  /* 0x00001807ffff798c */ /* 0x0003e8000b000005 */
[----:B------:R1:W-:Y:S02]  /*49e0*/  ATOMS.XOR RZ, [UR5+0x10], R3 ;  /* 0x00001003ffff798c */ /* 0x0003e4000b800005 */
.L_x_90:
[----:B------:R-:W-:Y:S05]  /*49f0*/  BSYNC B0 ;  /* 0x0000000000007941 */ /* 0x000fea0003800000 */
.L_x_89:
[----:B------:R-:W-:Y:S05]  /*4a00*/  BRA.U UP1, `(.L_x_95) ;  /* 0x00000001016c7547 */ /* 0x000fea000b800000 */
[----:B------:R-:W-:-:S03]  /*4a10*/  UMOV UR4, 0xffffffff ;  /* 0xffffffff00047882 */ /* 0x000fc60000000000 */
[----:B------:R-:W-:Y:S05]  /*4a20*/  BRA.DIV UR4, `(.L_x_96) ;  /* 0x0000005604dc7947 */ /* 0x000fea000b800000 */
[----:B------:R-:W-:-:S13]  /*4a30*/  ELECT P6, URZ, PT ;  /* 0x0000000000ff782f */ /* 0x000fda00038c0000 */
.L_x_244:
[----:B------:R-:W-:Y:S05]  /*4a40*/  @!P6 BRA `(.L_x_95) ;  /* 0x00000000005ce947 */ /* 0x000fea0003800000 */
[----:B-1----:R-:W1:Y:S02]  /*4a50*/  LDS R4, [UR5+0x10] ;  /* 0x00001005ff047984 */ /* 0x002e640008000800 */
[----:B-1----:R-:W-:-:S04]  /*4a60*/  SHF.L.U32 R4, R4, 0x1f, RZ ;  /* 0x0000001f04047819 */ /* 0x002fc800000006ff */
[----:B------:R-:W1:Y:S02]  /*4a70*/  SYNCS.PHASECHK.TRANS64.TRYWAIT P0, [UR5+0x8], R4 ;  /* 0x00000804ff0075a7 */ /* 0x000e640008001105 */
[----:B-1----:R-:W-:Y:S05]  /*4a80*/  @P0 BRA `(.L_x_97) ;  /* 0x0000000000080947 */ /* 0x002fea0003800000 */
[----:B------:R-:W1:Y:S02]  /*4a90*/  SYNCS.PHASECHK.TRANS64.TRYWAIT P0, [UR5+0x8], R4 ;  /* 0x00000804ff0075a7 */ /* 0x000e640008001105 */
[----:B-1----:R-:W-:Y:S05]  /*4aa0*/  @!P0 BRA `(.L_x_98) ;  /* 0x0000005400dc8947 */ /* 0x002fea0003800000 */
.L_x_97:
[----:B------:R-:W2:Y:S01]  /*4ab0*/  LDS R6, [UR6+0x320] ;  /* 0x00032006ff067984 */ /* 0x000ea20008000800 */
[----:B-1----:R-:W-:Y:S02]  /*4ac0*/  HFMA2 R3, -RZ, RZ, 0, 5.9604644775390625e-08 ;  /* 0x00000001ff037431 */ /* 0x002fe400000001ff */
[----:B------:R-:W-:Y:S01]  /*4ad0*/  IMAD.MOV.U32 R4, RZ, RZ, 0xffff ;  /* 0x0000ffffff047424 */ /* 0x000fe200078e00ff */
[----:B------:R-:W-:Y:S01]  /*4ae0*/  UPRMT UR4, UR34, 0x654, UR7 ;  /* 0x0000065422047896 */ /* 0x000fe20008000007 */
[----:B--2---:R-:W-:-:S03]  /*4af0*/  IMAD.SHL.U32 R5, R6, 0x20, RZ ;  /* 0x0000002006057824 */ /* 0x004fc600078e00ff */
[-C--:B------:R-:W-:Y:S02]  /*4b00*/  SHF.L.U32 R4, R4, R6.reuse, RZ ;  /* 0x0000000604047219 */ /* 0x080fe400000006ff */
[----:B------:R-:W-:Y:S01]  /*4b10*/  SHF.L.U32 R6, R3, R6, RZ ;  /* 0x0000000603067219 */ /* 0x000fe200000006ff */
[----:B------:R2:W-:Y:S04]  /*4b20*/  STS [UR6+0x320], R5 ;  /* 0x00032005ff007988 */ /* 0x0005e80008000806 */
[----:B------:R2:W-:Y:S04]  /*4b30*/  ATOMS.OR RZ, [UR5+0x14], R4 ;  /* 0x00001404ffff798c */ /* 0x0005e8000b000005 */
[----:B------:R2:W-:Y:S01]  /*4b40*/  ATOMS.OR RZ, [UR5+0x18], R6 ;  /* 0x00001806ffff798c */ /* 0x0005e2000b000005 */
[----:B------:R-:W-:Y:S03]  /*4b50*/  SYNCS.ARRIVE.TRANS64.RED.A1T0 RZ, [UR4], RZ ;  /* 0x000000ffffff79a7 */ /* 0x000fe60008100404 */
[----:B------:R2:W-:Y:S01]  /*4b60*/  ATOMS.XOR RZ, [UR5+0x10], R3 ;  /* 0x00001003ffff798c */ /* 0x0005e2000b800005 */
[----:B------:R-:W-:Y:S05]  /*4b70*/  BRA `(.L_x_95) ;  /* 0x0000000000107947 */ /* 0x000fea0003800000 */
.L_x_88:
[----:B------:R-:W-:Y:S02]  /*4b80*/  MOV R3, 0xffffffff ;  /* 0xffffffff00037802 */ /* 0x000fe40000000f00 */
[----:B------:R-:W-:-:S03]  /*4b90*/  MOV R4, 0x4bc0 ;  /* 0x00004bc000047802 */ /* 0x000fc60000000f00 */
[----:B------:R1:W-:Y:S04]  /*4ba0*/  STS [UR6+0x320], R3 ;  /* 0x00032003ff007988 */ /* 0x0003e80008000806 */
[----:B-1---5:R-:W-:Y:S05]  /*4bb0*/  CALL.REL.NOINC `($__internal_1_$__cuda_sm10x_tcgen05_guardrail_trap_phase_invalid_during_alloc) ;  /* 0x0000005c003c7944 */ /* 0x022fea0003c00000 */
.L_x_95:
[----:B------:R-:W-:Y:S05]  /*4bc0*/  WARPSYNC.ALL ;  /* 0x0000000000007948 */ /* 0x000fea0003800000 */
[----:B------:R-:W3:Y:S01]  /*4bd0*/  S2UR UR4, SR_CgaCtaId ;  /* 0x00000000000479c3 */ /* 0x000ee20000008800 */
[----:B------:R-:W-:Y:S01]  /*4be0*/  UMOV UR17, 0x400 ;  /* 0x0000040000117882 */ /* 0x000fe20000000000 */
[----:B------:R-:W-:-:S06]  /*4bf0*/  NOP ;  /* 0x0000000000007918 */ /* 0x000fcc0000000000 */
[----:B------:R-:W-:Y:S06]  /*4c00*/  BAR.ARV 0x6, 0xa0 ;  /* 0x0182800000007b1d */ /* 0x000fec0000002000 */
[----:B------:R-:W4:Y:S01]  /*4c10*/  LDCU UR6, c[0x0][0x38c] ;  /* 0x00007180ff0677ac */ /* 0x000f220008000800 */
[----:B------:R-:W-:Y:S01]  /*4c20*/  LOP3.LUT R0, R0, 0xffff, RZ, 0xc0, !PT ;  /* 0x0000ffff00007812 */ /* 0x000fe200078ec0ff */
[----:B-1----:R-:W-:Y:S01]  /*4c30*/  IMAD.MOV.U32 R9, RZ, RZ, 0x1 ;  /* 0x00000001ff097424 */ /* 0x002fe200078e00ff */
[----:B------:R-:W-:Y:S01]  /*4c40*/  LOP3.LUT R2, R2, 0xffff, RZ, 0xc0, !PT ;  /* 0x0000ffff02027812 */ /* 0x000fe200078ec0ff */
[----:B------:R-:W-:Y:S01]  /*4c50*/  IMAD.MOV.U32 R8, RZ, RZ, RZ ;  /* 0x000000ffff087224 */ /* 0x000fe200078e00ff */
[----:B------:R-:W-:Y:S01]  /*4c60*/  R2UR UR30, R0 ;  /* 0x00000000001e72ca */ /* 0x000fe200000e0000 */
[----:B------:R-:W-:Y:S01]  /*4c70*/  UMOV UR24, URZ ;  /* 0x000000ff00187c82 */ /* 0x000fe20008000000 */
[----:B------:R-:W-:Y:S01]  /*4c80*/  R2UR UR20, R2 ;  /* 0x00000000021472ca */ /* 0x000fe200000e0000 */
[----:B------:R-:W-:Y:S01]  /*4c90*/  UMOV UR15, URZ ;  /* 0x000000ff000f7c82 */ /* 0x000fe20008000000 */
[----:B------:R-:W-:Y:S01]  /*4ca0*/  UMOV UR14, URZ ;  /* 0x000000ff000e7c82 */ /* 0x000fe20008000000 */
[----:B---3--:R-:W-:-:S02]  /*4cb0*/  ULEA UR17, UR4, UR17, 0x18 ;  /* 0x0000001104117291 */ /* 0x008fc4000f8ec0ff */
[----:B------:R-:W-:Y:S02]  /*4cc0*/  UISETP.NE.AND UP3, UPT, UR33, URZ, UPT ;  /* 0x000000ff2100728c */ /* 0x000fe4000bf65270 */
[----:B------:R-:W-:Y:S02]  /*4cd0*/  UIADD3 UR5, UPT, UPT, UR17, 0x3500, URZ ;  /* 0x0000350011057890 */ /* 0x000fe4000fffe0ff */
[----:B------:R-:W-:Y:S02]  /*4ce0*/  UIADD3 UR4, UPT, UPT, UR17, 0x26500, URZ ;  /* 0x0002650011047890 */ /* 0x000fe4000fffe0ff */
[----:B----4-:R-:W-:Y:S01]  /*4cf0*/  UIADD3 UR6, UPT, UPT, UR6, 0x1f, URZ ;  /* 0x0000001f06067890 */ /* 0x010fe2000fffe0ff */
[----:B--2---:R-:W1:Y:S01]  /*4d00*/  LDS R3, [UR17+0x320] ;  /* 0x00032011ff037984 */ /* 0x004e620008000800 */
[----:B------:R-:W-:Y:S02]  /*4d10*/  USHF.R.U32.HI UR5, URZ, 0x4, UR5 ;  /* 0x00000004ff057899 */ /* 0x000fe40008011605 */
[----:B------:R-:W-:-:S02]  /*4d20*/  USHF.R.S32.HI UR25, URZ, 0x1f, UR6 ;  /* 0x0000001fff197899 */ /* 0x000fc40008011406 */
[----:B------:R-:W-:Y:S02]  /*4d30*/  USHF.R.U32.HI UR4, URZ, 0x4, UR4 ;  /* 0x00000004ff047899 */ /* 0x000fe40008011604 */
[----:B------:R-:W-:Y:S02]  /*4d40*/  ULEA.HI UR25, UR25, UR6, URZ, 0x5 ;  /* 0x0000000619197291 */ /* 0x000fe4000f8f28ff */
[----:B------:R-:W-:Y:S02]  /*4d50*/  ULOP3.LUT UR5, UR5, 0x3fff, URZ, 0xc0, !UPT ;  /* 0x00003fff05057892 */ /* 0x000fe4000f8ec0ff */
[----:B------:R-:W-:Y:S02]  /*4d60*/  USHF.R.S32.HI UR25, URZ, 0x5, UR25 ;  /* 0x00000005ff197899 */ /* 0x000fe40008011419 */
[----:B------:R-:W-:Y:S02]  /*4d70*/  ULOP3.LUT UR22, UR4, 0x3fff, URZ, 0xc0, !UPT ;  /* 0x00003fff04167892 */ /* 0x000fe4000f8ec0ff */
[----:B------:R-:W-:-:S02]  /*4d80*/  UISETP.LT.AND UP0, UPT, UR25, 0x1, UPT ;  /* 0x000000011900788c */ /* 0x000fc4000bf01270 */
[----:B------:R-:W-:Y:S02]  /*4d90*/  ULOP3.LUT UR21, UR5, 0x10000, URZ, 0xfc, !UPT ;  /* 0x0001000005157892 */ /* 0x000fe4000f8efcff */
[----:B------:R-:W-:Y:S02]  /*4da0*/  ULOP3.LUT UR22, UR22, 0x10000, URZ, 0xfc, !UPT ;  /* 0x0001000016167892 */ /* 0x000fe4000f8efcff */
[----:B------:R-:W-:Y:S01]  /*4db0*/  USEL UR31, UR25, 0x1, !UP0 ;  /* 0x00000001191f7887 */ /* 0x000fe2000c000000 */
[----:B------:R-:W-:Y:S01]  /*4dc0*/  UMOV UR28, 0x0 ;  /* 0x00000000001c7882 */ /* 0x000fe20000000000 */
[----:B------:R-:W-:Y:S01]  /*4dd0*/  UMOV UR29, 0x8100490 ;  /* 0x08100490001d7882 */ /* 0x000fe20000000000 */
[----:B------:R-:W-:Y:S01]  /*4de0*/  UMOV UR26, 0x0 ;  /* 0x00000000001a7882 */ /* 0x000fe20000000000 */
[----:B------:R-:W-:Y:S01]  /*4df0*/  UMOV UR27, 0x8100490 ;  /* 0x08100490001b7882 */ /* 0x000fe20000000000 */
[----:B-1----:R-:W-:Y:S02]  /*4e00*/  R2UR UR32, R3 ;  /* 0x00000000032072ca */ /* 0x002fe400000e0000 */
[----:B------:R-:W-:-:S13]  /*4e10*/  CS2R R2, SRZ ;  /* 0x0000000000027805 */ /* 0x000fda000001ff00 */
.L_x_106:
[C---:B------:R-:W-:Y:S02]  /*4e20*/  LEA R0, R8.reuse, UR17, 0x3 ;  /* 0x0000001108007c11 */ /* 0x040fe4000f8e18ff */
[----:B------:R-:W-:Y:S02]  /*4e30*/  SHF.L.U32 R4, R3, 0x1f, RZ ;  /* 0x0000001f03047819 */ /* 0x000fe400000006ff */
[----:B------:R-:W-:Y:S02]  /*4e40*/  LEA R5, R8, UR17, 0x4 ;  /* 0x0000001108057c11 */ /* 0x000fe4000f8e20ff */
[----:B------:R-:W1:Y:S02]  /*4e50*/  SYNCS.PHASECHK.TRANS64.TRYWAIT P0, [R0+URZ+0x270], R4 ;  /* 0x00027004000075a7 */ /* 0x000e6400080011ff */
[----:B-1-3--:R-:W-:Y:S05]  /*4e60*/  @!P0 BRA `(.L_x_99) ;  /* 0x0000005400048947 */ /* 0x00afea0003800000 */
.L_x_245:
[----:B-1----:R-:W1:Y:S01]  /*4e70*/  LDS.128 R4, [R5+0x300] ;  /* 0x0003000005047984 */ /* 0x002e620000000c00 */
[----:B------:R-:W-:Y:S02]  /*4e80*/  VIADD R0, R0, 0x280 ;  /* 0x0000028000007836 */ /* 0x000fe40000000000 */
[----:B------:R-:W-:Y:S01]  /*4e90*/  VIADD R8, R8, 0x1 ;  /* 0x0000000108087836 */ /* 0x000fe20000000000 */
[----:B------:R-:W-:Y:S01]  /*4ea0*/  @!PT LDS RZ, [RZ] ;  /* 0x00000000fffff984 */ /* 0x000fe20000000800 */
[----:B------:R-:W-:Y:S01]  /*4eb0*/  @!PT LDS RZ, [RZ] ;  /* 0x00000000fffff984 */ /* 0x000fe20000000800 */
[----:B------:R-:W-:Y:S01]  /*4ec0*/  @!PT LDS RZ, [RZ] ;  /* 0x00000000fffff984 */ /* 0x000fe20000000800 */
[----:B------:R-:W-:Y:S01]  /*4ed0*/  @!PT LDS RZ, [RZ] ;  /* 0x00000000fffff984 */ /* 0x000fe20000000800 */
[----:B------:R2:W-:Y:S06]  /*4ee0*/  MEMBAR.ALL.CTA ;  /* 0x0000000000007992 */ /* 0x0005ec0000008000 */
[----:B--2---:R-:W2:Y:S01]  /*4ef0*/  FENCE.VIEW.ASYNC.S ;  /* 0x00000000000073c6 */ /* 0x004ea20000000000 */
[----:B------:R-:W-:-:S04]  /*4f00*/  PRMT R0, RZ, 0x654, R0 ;  /* 0x00000654ff007816 */ /* 0x000fc80000000000 */
[----:B--2---:R2:W-:Y:S01]  /*4f10*/  SYNCS.ARRIVE.TRANS64.RED.A1T0 RZ, [R0+URZ], RZ ;  /* 0x000000ff00ff79a7 */ /* 0x0045e200081004ff */
[----:B-1----:R-:W-:Y:S01]  /*4f20*/  LOP3.LUT P1, RZ, R6, 0x1, RZ, 0xc0, !PT ;  /* 0x0000000106ff7812 */ /* 0x002fe2000782c0ff */
[----:B--2---:R-:W-:-:S12]  /*4f30*/  BRA.U UP3, `(.L_x_100) ;  /* 0x0000000103e07547 */ /* 0x004fd8000b800000 */
[----:B------:R-:W1:Y:S01]  /*4f40*/  LDCU UR4, c[0x0][0x38c] ;  /* 0x00007180ff0477ac */ /* 0x000e620008000800 */
[----:B------:R-:W-:Y:S02]  /*4f50*/  PLOP3.LUT P2, PT, PT, PT, PT, 0x80, 0x8 ;  /* 0x000000000008781c */ /* 0x000fe40003f4f070 */
[----:B------:R-:W-:Y:S01]  /*4f60*/  SHF.L.U32 R4, R9, 0x1f, RZ ;  /* 0x0000001f09047819 */ /* 0x000fe200000006ff */
[----:B------:R-:W-:Y:S02]  /*4f70*/  ULEA UR23, UR24, UR17, 0x3 ;  /* 0x0000001118177291 */ /* 0x000fe4000f8e18ff */
[----:B------:R-:W-:Y:S02]  /*4f80*/  ULEA UR18, UR24, UR32, 0x5 ;  /* 0x0000002018127291 */ /* 0x000fe4000f8e28ff */
[----:B-1----:R-:W-:-:S06]  /*4f90*/  UISETP.GE.AND UP0, UPT, UR4, 0x1, UPT ;  /* 0x000000010400788c */ /* 0x002fcc000bf06270 */
[----:B------:R-:W-:-:S05]  /*4fa0*/  PLOP3.LUT P0, PT, PT, PT, UP0, 0x80, 0x8 ;  /* 0x000000000008781c */ /* 0x000fca0003f0f008 */
[----:B------:R-:W-:-:S08]  /*4fb0*/  @UP0 ULEA UR4, UR15, UR17, 0x3 ;  /* 0x000000110f040291 */ /* 0x000fd0000f8e18ff */
[----:B------:R-:W-:-:S04]  /*4fc0*/  @P0 SHF.L.U32 R0, R2, 0x1f, RZ ;  /* 0x0000001f02000819 */ /* 0x000fc800000006ff */
[----:B------:R1:W2:Y:S01]  /*4fd0*/  @P0 SYNCS.PHASECHK.TRANS64.TRYWAIT P2, [UR4], R0 ;  /* 0x00000000ff0005a7 */ /* 0x0002a20008041104 */
[----:B------:R-:W3:Y:S02]  /*4fe0*/  SYNCS.PHASECHK.TRANS64.TRYWAIT P0, [UR23+0x2b0], R4 ;  /* 0x0002b004ff0075a7 */ /* 0x000ee40008001117 */
[----:B-123--:R-:W-:Y:S05]  /*4ff0*/  @!P0 BRA `(.L_x_101) ;  /* 0x0000005000b48947 */ /* 0x00efea0003800000 */
.L_x_247:
[----:B------:R-:W-:Y:S01]  /*5000*/  UMOV UR19, UR14 ;  /* 0x0000000e00137c82 */ /* 0x000fe20008000000 */
[----:B------:R-:W-:Y:S05]  /*5010*/  BRA.U !UP0, `(.L_x_102) ;  /* 0x0000000108987547 */ /* 0x000fea000b800000 */
[----:B------:R-:W-:Y:S02]  /*5020*/  UIADD3 UR19, UPT, UPT, UR31, UR14, URZ ;  /* 0x0000000e1f137290 */ /* 0x000fe4000fffe0ff */
[----:B------:R-:W-:Y:S01]  /*5030*/  UPLOP3.LUT UP2, UPT, UPT, UPT, UPT, 0x40, 0x4 ;  /* 0x000000000004789c */ /* 0x000fe20003f4e870 */
[----:B------:R-:W-:Y:S01]  /*5040*/  UMOV UR16, UR25 ;  /* 0x0000001900107c82 */ /* 0x000fe20008000000 */
[----:B------:R-:W-:-:S09]  /*5050*/  UMOV UR6, UR15 ;  /* 0x0000000f00067c82 */ /* 0x000fd20008000000 */
.L_x_105:
[----:B--2---:R-:W-:Y:S01]  /*5060*/  ULEA UR5, UR6, UR17, 0x3 ;  /* 0x0000001106057291 */ /* 0x004fe2000f8e18ff */
[----:B---3--:R-:W-:Y:S11]  /*5070*/  @P2 BRA `(.L_x_103) ;  /* 0x00000000000c2947 */ /* 0x008ff60003800000 */
[----:B-1----:R-:W-:Y:S04]  /*5080*/  SHF.L.U32 R4, R2, 0x1f, RZ ;  /* 0x0000001f02047819 */ /* 0x002fe800000006ff */
[----:B------:R-:W1:Y:S02]  /*5090*/  SYNCS.PHASECHK.TRANS64.TRYWAIT P0, [UR5], R4 ;  /* 0x00000004ff0075a7 */ /* 0x000e640008001105 */
[----:B-1----:R-:W-:Y:S05]  /*50a0*/  @!P0 BRA `(.L_x_104) ;  /* 0x0000005000a08947 */ /* 0x002fea0003800000 */
.L_x_103:
[----:B------:R-:W-:Y:S01]  /*50b0*/  UISETP.NE.AND UP0, UPT, UR16, 0x1, UPT ;  /* 0x000000011000788c */ /* 0x000fe2000bf05270 */
[----:B------:R-:W-:Y:S01]  /*50c0*/  PLOP3.LUT P2, PT, PT, PT, PT, 0x80, 0x8 ;  /* 0x000000000008781c */ /* 0x000fe20003f4f070 */
[----:B------:R-:W-:Y:S02]  /*50d0*/  UIADD3 UR4, UPT, UPT, UR6, 0x1, URZ ;  /* 0x0000000106047890 */ /* 0x000fe4000fffe0ff */
[----:B------:R-:W-:Y:S02]  /*50e0*/  ULEA UR12, UR6, UR22, 0x7 ;  /* 0x00000016060c7291 */ /* 0x000fe4000f8e38ff */
[----:B------:R-:W-:Y:S01]  /*50f0*/  UISETP.NE.AND UP1, UPT, UR4, 0x23, UPT ;  /* 0x000000230400788c */ /* 0x000fe2000bf25270 */
[----:B------:R-:W-:Y:S01]  /*5100*/  PLOP3.LUT P0, PT, PT, PT, UP0, 0x80, 0x8 ;  /* 0x000000000008781c */ /* 0x000fe20003f0f008 */
[----:B------:R-:W-:Y:S02]  /*5110*/  UIADD3 UR10, UPT, UPT, UR12, 0x2, URZ ;  /* 0x000000020c0a7890 */ /* 0x000fe4000fffe0ff */
[----:B------:R-:W-:Y:S02]  /*5120*/  USEL UR7, URZ, 0x1, UP1 ;  /* 0x00000001ff077887 */ /* 0x000fe40008800000 */
[----:B------:R-:W-:Y:S02]  /*5130*/  USEL UR15, UR4, URZ, UP1 ;  /* 0x000000ff040f7287 */ /* 0x000fe40008800000 */
[----:B------:R-:W-:Y:S02]  /*5140*/  UIADD3 UR14, UPT, UPT, UR14, 0x1, URZ ;  /* 0x000000010e0e7890 */ /* 0x000fe4000fffe0ff */
[----:B------:R-:W-:Y:S01]  /*5150*/  @UP0 ULEA UR4, UR15, UR17, 0x3 ;  /* 0x000000110f040291 */ /* 0x000fe2000f8e18ff */
[----:B------:R-:W-:Y:S01]  /*5160*/  LOP3.LUT R2, R2, UR7, RZ, 0x3c, !PT ;  /* 0x0000000702027c12 */ /* 0x000fe2000f8e3cff */
[----:B------:R-:W-:Y:S01]  /*5170*/  UIADD3 UR7, UPT, UPT, UR5, 0x118, URZ ;  /* 0x0000011805077890 */ /* 0x000fe2000fffe0ff */
[----:B------:R-:W-:Y:S02]  /*5180*/  UMOV UR13, 0x80004020 ;  /* 0x80004020000d7882 */ /* 0x000fe40000000000 */
[----:B-1----:R-:W-:Y:S01]  /*5190*/  @P0 SHF.L.U32 R0, R2, 0x1f, RZ ;  /* 0x0000001f02000819 */ /* 0x002fe200000006ff */
[----:B------:R-:W-:Y:S01]  /*51a0*/  UMOV UR5, 0x80004020 ;  /* 0x8000402000057882 */ /* 0x000fe20000000000 */
[----:B------:R-:W-:Y:S01]  /*51b0*/  UMOV UR11, 0x80004020 ;  /* 0x80004020000b7882 */ /* 0x000fe20000000000 */
[----:B------:R-:W-:Y:S01]  /*51c0*/  UMOV UR9, 0x80004020 ;  /* 0x8000402000097882 */ /* 0x000fe20000000000 */
[----:B------:R2:W3:Y:S01]  /*51d0*/  @P0 SYNCS.PHASECHK.TRANS64.TRYWAIT P2, [UR4], R0 ;  /* 0x00000000ff0005a7 */ /* 0x0004e20008041104 */
[----:B------:R-:W-:Y:S02]  /*51e0*/  ULEA UR4, UR6, UR21, 0x8 ;  /* 0x0000001506047291 */ /* 0x000fe4000f8e40ff */
[----:B------:R-:W-:Y:S02]  /*51f0*/  UISETP.NE.AND UP0, UPT, UR14, UR19, UPT ;  /* 0x000000130e00728c */ /* 0x000fe4000bf05270 */
[----:B------:R-:W-:Y:S02]  /*5200*/  UIADD3 UR8, UPT, UPT, UR4, 0x2, URZ ;  /* 0x0000000204087890 */ /* 0x000fe4000fffe0ff */
[----:B------:R-:W-:Y:S01]  /*5210*/  UIADD3 UR16, UPT, UPT, UR16, -0x1, URZ ;  /* 0xffffffff10107890 */ /* 0x000fe2000fffe0ff */
[----:B------:R-:W-:Y:S02]  /*5220*/  UMOV UR6, UR15 ;  /* 0x0000000f00067c82 */ /* 0x000fe40008000000 */
[----:B------:R2:W-:Y:S01]  /*5230*/  UTCHMMA.2CTA gdesc[UR4], gdesc[UR12], tmem[UR18], tmem[UR28], idesc[UR29], UP2 ;  /* 0x00ff1c0c040075ea */ /* 0x0005e20009200012 */
[----:B------:R-:W-:Y:S03]  /*5240*/  UPLOP3.LUT UP2, UPT, UPT, UPT, UPT, 0x80, 0x8 ;  /* 0x000000000008789c */ /* 0x000fe60003f4f070 */
[----:B------:R2:W-:Y:S01]  /*5250*/  UTCHMMA.2CTA gdesc[UR8], gdesc[UR10], tmem[UR18], tmem[UR26], idesc[UR27], UPT ;  /* 0x00ff1a0a080075ea */ /* 0x0005e2000ba00012 */
[----:B------:R2:W-:Y:S01]  /*5260*/  UTCBAR.2CTA.MULTICAST [UR7], URZ, UR20 ;  /* 0x000000ff070073e9 */ /* 0x0005e20008200814 */
[----:B------:R-:W-:Y:S06]  /*5270*/  BRA.U UP0, `(.L_x_105) ;  /* 0xfffffffd00787547 */ /* 0x000fec000b83ffff */
.L_x_102:
[----:B--2---:R-:W-:Y:S01]  /*5280*/  UIADD3 UR4, UPT, UPT, UR23, 0x290, URZ ;  /* 0x0000029017047890 */ /* 0x004fe2000fffe0ff */
[----:B------:R-:W-:-:S08]  /*5290*/  UMOV UR14, UR19 ;  /* 0x00000013000e7c82 */ /* 0x000fd00008000000 */
[----:B------:R2:W-:Y:S01]  /*52a0*/  UTCBAR.2CTA.MULTICAST [UR4], URZ, UR30 ;  /* 0x000000ff040073e9 */ /* 0x0005e2000820081e */
[----:B------:R-:W-:Y:S02]  /*52b0*/  NOP ;  /* 0x0000000000007918 */ /* 0x000fe40000000000 */
.L_x_100:
[----:B--2---:R-:W-:Y:S01]  /*52c0*/  UIADD3 UR4, UPT, UPT, UR24, 0x1, URZ ;  /* 0x0000000118047890 */ /* 0x004fe2000fffe0ff */
[----:B------:R-:W-:-:S03]  /*52d0*/  ISETP.NE.AND P0, PT, R8, 0x2, PT ;  /* 0x000000020800780c */ /* 0x000fc60003f05270 */
[----:B------:R-:W-:Y:S01]  /*52e0*/  UISETP.NE.AND UP0, UPT, UR4, 0x4, UPT ;  /* 0x000000040400788c */ /* 0x000fe2000bf05270 */
[----:B-1----:R-:W-:Y:S02]  /*52f0*/  SEL R0, RZ, 0x1, P0 ;  /* 0x00000001ff007807 */ /* 0x002fe40000000000 */
[----:B------:R-:W-:Y:S01]  /*5300*/  SEL R8, R8, RZ, P0 ;  /* 0x000000ff08087207 */ /* 0x000fe20000000000 */
[----:B------:R-:W-:Y:S01]  /*5310*/  USEL UR5, URZ, 0x1, UP0 ;  /* 0x00000001ff057887 */ /* 0x000fe20008000000 */
[----:B------:R-:W-:Y:S01]  /*5320*/  LOP3.LUT R3, R3, R0, RZ, 0x3c, !PT ;  /* 0x0000000003037212 */ /* 0x000fe200078e3cff */
[----:B------:R-:W-:-:S04]  /*5330*/  USEL UR24, UR4, URZ, UP0 ;  /* 0x000000ff04187287 */ /* 0x000fc80008000000 */
[----:B------:R-:W-:Y:S01]  /*5340*/  LOP3.LUT R9, R9, UR5, RZ, 0x3c, !PT ;  /* 0x0000000509097c12 */ /* 0x000fe2000f8e3cff */
[----:B------:R-:W-:Y:S07]  /*5350*/  @P1 BRA `(.L_x_106) ;  /* 0xfffffff800b01947 */ /* 0x000fee000383ffff */
[----:B------:R-:W1:Y:S01]  /*5360*/  S2UR UR8, SR_CgaCtaId ;  /* 0x00000000000879c3 */ /* 0x000e620000008800 */
[----:B------:R-:W-:Y:S01]  /*5370*/  ELECT P0, URZ, PT ;  /* 0x0000000000ff782f */ /* 0x000fe20003800000 */
[----:B------:R-:W-:Y:S01]  /*5380*/  HFMA2 R0, -RZ, RZ, 0, 5.9604644775390625e-08 ;  /* 0x00000001ff007431 */ /* 0x000fe200000001ff */
[----:B------:R-:W-:-:S05]  /*5390*/  UMOV UR4, 0x40 ;  /* 0x0000004000047882 */ /* 0x000fca0000000000 */
[----:B------:R-:W-:Y:S01]  /*53a0*/  UVIRTCOUNT.DEALLOC.SMPOOL 0x80 ;  /* 0x000000800000784c */ /* 0x000fe20000000000 */
[----:B------:R-:W-:Y:S02]  /*53b0*/  UISETP.NE.AND UP1, UPT, UR33, URZ, UPT ;  /* 0x000000ff2100728c */ /* 0x000fe4000bf25270 */
[----:B-1----:R-:W-:-:S09]  /*53c0*/  ULEA UR8, UR8, UR4, 0x18 ;  /* 0x0000000408087291 */ /* 0x002fd2000f8ec0ff */
[----:B------:R1:W-:Y:S01]  /*53d0*/  @P0 STS.U8 [UR8+0x1c], R0 ;  /* 0x00001c00ff000988 */ /* 0x0003e20008000008 */
[----:B------:R-:W-:Y:S05]  /*53e0*/  BRA.U UP1, `(.L_x_107) ;  /* 0x0000000101a07547 */ /* 0x000fea000b800000 */
[----:B------:R-:W-:Y:S01]  /*53f0*/  UIADD3 UR7, UPT, UPT, UR17, 0x2b0, URZ ;  /* 0x000002b011077890 */ /* 0x000fe2000fffe0ff */
[----:B------:R-:W-:-:S03]  /*5400*/  SHF.L.U32 R2, R9, 0x1f, RZ ;  /* 0x0000001f09027819 */ /* 0x000fc600000006ff */
[----:B------:R-:W-:-:S09]  /*5410*/  ULEA UR4, UR24, UR7, 0x3 ;  /* 0x0000000718047291 */ /* 0x000fd2000f8e18ff */
[----:B------:R-:W2:Y:S02]  /*5420*/  SYNCS.PHASECHK.TRANS64.TRYWAIT P0, [UR4], R2 ;  /* 0x00000002ff0075a7 */ /* 0x000ea40008001104 */
[----:B--2---:R-:W-:Y:S05]  /*5430*/  @!P0 BRA `(.L_x_108) ;  /* 0x0000004c00d48947 */ /* 0x004fea0003800000 */
.L_x_250:
        /* <DEDUP_REMOVED lines=9> */
.L_x_252:
        /* <DEDUP_REMOVED lines=9> */
.L_x_254:
[----:B------:R-:W-:-:S04]  /*5560*/  UIADD3 UR4, UPT, UPT, UR4, 0x1, URZ ;  /* 0x0000000104047890 */ /* 0x000fc8000fffe0ff */
[----:B------:R-:W-:-:S04]  /*5570*/  UISETP.NE.AND UP0, UPT, UR4, 0x4, UPT ;  /* 0x000000040400788c */ /* 0x000fc8000bf05270 */
[----:B------:R-:W-:Y:S02]  /*5580*/  USEL UR5, URZ, 0x1, UP0 ;  /* 0x00000001ff057887 */ /* 0x000fe40008000000 */
[----:B------:R-:W-:-:S04]  /*5590*/  USEL UR4, UR4, URZ, UP0 ;  /* 0x000000ff04047287 */ /* 0x000fc80008000000 */
[----:B------:R-:W-:Y:S01]  /*55a0*/  ULEA UR4, UR4, UR7, 0x3 ;  /* 0x0000000704047291 */ /* 0x000fe2000f8e18ff */
[----:B------:R-:W-:-:S04]  /*55b0*/  LOP3.LUT R2, R2, UR5, RZ, 0x3c, !PT ;  /* 0x0000000502027c12 */ /* 0x000fc8000f8e3cff */
[----:B------:R-:W-:Y:S01]  /*55c0*/  SHF.L.U32 R2, R2, 0x1f, RZ ;  /* 0x0000001f02027819 */ /* 0x000fe200000006ff */
[----:B-1----:R-:W-:-:S04]  /*55d0*/  IMAD.U32 R0, RZ, RZ, UR4 ;  /* 0x00000004ff007e24 */ /* 0x002fc8000f8e00ff */
[----:B------:R1:W2:Y:S03]  /*55e0*/  SYNCS.PHASECHK.TRANS64.TRYWAIT P0, [R0+URZ], R2 ;  /* 0x00000002000075a7 */ /* 0x0002a600080011ff */
[----:B--2---:R-:W-:Y:S05]  /*55f0*/  @!P0 NANOSLEEP.SYNCS 0x989680 ;  /* 0x009896800000895d */ /* 0x004fea0003900000 */
[----:B------:R-:W2:Y:S02]  /*5600*/  @!P0 SYNCS.PHASECHK.TRANS64 P0, [R0+URZ], R2 ;  /* 0x00000002000085a7 */ /* 0x000ea400080010ff */
[----:B--2---:R-:W-:Y:S05]  /*5610*/  @P0 BRA `(.L_x_111) ;  /* 0x0000000000200947 */ /* 0x004fea0003800000 */
.L_x_112:
[----:B--2---:R2:W4:Y:S02]  /*5620*/  SYNCS.PHASECHK.TRANS64.TRYWAIT P0, [R0+URZ], R2 ;  /* 0x00000002000075a7 */ /* 0x00452400080011ff */
[----:B----4-:R-:W-:Y:S05]  /*5630*/  @!P0 NANOSLEEP.SYNCS 0x989680 ;  /* 0x009896800000895d */ /* 0x010fea0003900000 */
[----:B------:R-:W4:Y:S02]  /*5640*/  @!P0 SYNCS.PHASECHK.TRANS64 P0, [R0+URZ], R2 ;  /* 0x00000002000085a7 */ /* 0x000f2400080010ff */
[----:B----4-:R-:W-:Y:S05]  /*5650*/  @!P0 BRA `(.L_x_112) ;  /* 0xfffffffc00f08947 */ /* 0x010fea000383ffff */
[----:B------:R-:W-:Y:S05]  /*5660*/  BRA `(.L_x_111) ;  /* 0x00000000000c7947 */ /* 0x000fea0003800000 */
.L_x_107:
[----:B------:R-:W-:-:S04]  /*5670*/  UIADD3 UR4, UPT, UPT, UR17, 0x2f0, URZ ;  /* 0x000002f011047890 */ /* 0x000fc8000fffe0ff */
[----:B------:R-:W-:-:S09]  /*5680*/  UPRMT UR4, UR34, 0x654, UR4 ;  /* 0x0000065422047896 */ /* 0x000fd20008000004 */
[----:B------:R-:W-:Y:S03]  /*5690*/  SYNCS.ARRIVE.TRANS64.RED.A1T0 RZ, [UR4], RZ ;  /* 0x000000ffffff79a7 */ /* 0x000fe60008100404 */
.L_x_111:
[----:B-12---:R-:W-:Y:S01]  /*56a0*/  SHF.L.U32 R2, RZ, 0x1f, RZ ;  /* 0x0000001fff027819 */ /* 0x006fe200000006ff */
[----:B------:R-:W-:Y:S01]  /*56b0*/  UIADD3 UR4, UPT, UPT, UR17, 0x2f0, URZ ;  /* 0x000002f011047890 */ /* 0x000fe2000fffe0ff */
[----:B------:R-:W-:Y:S02]  /*56c0*/  PLOP3.LUT P0, PT, PT, PT, UP1, 0x80, 0x8 ;  /* 0x000000000008781c */ /* 0x000fe40003f0f018 */
[----:B------:R-:W1:Y:S02]  /*56d0*/  SYNCS.PHASECHK.TRANS64.TRYWAIT P1, [UR17+0x2f0], R2 ;  /* 0x0002f002ff0075a7 */ /* 0x000e640008021111 */
[----:B-1----:R-:W-:Y:S09]  /*56e0*/  @!P1 BRA `(.L_x_113) ;  /* 0x0000004c00709947 */ /* 0x002ff20003800000 */
.L_x_256:
[----:B------:R-:W-:Y:S01]  /*56f0*/  @!UP1 UPRMT UR4, UR34, 0x654, UR4 ;  /* 0x0000065422049896 */ /* 0x000fe20008000004 */
[----:B------:R-:W-:Y:S01]  /*5700*/  UMOV UR5, 0xffff ;  /* 0x0000ffff00057882 */ /* 0x000fe20000000000 */
[----:B------:R-:W-:-:S07]  /*5710*/  UMOV UR6, 0x1 ;  /* 0x0000000100067882 */ /* 0x000fce0000000000 */
[----:B------:R-:W-:Y:S01]  /*5720*/  @!P0 SYNCS.ARRIVE.TRANS64.RED.A1T0 RZ, [UR4], RZ ;  /* 0x000000ffffff89a7 */ /* 0x000fe20008100404 */
[----:B------:R-:W-:Y:S01]  /*5730*/  NOP ;  /* 0x0000000000007918 */ /* 0x000fe20000000000 */
[----:B-1----:R-:W1:Y:S01]  /*5740*/  LDS R0, [UR8+0x14] ;  /* 0x00001408ff007984 */ /* 0x002e620008000800 */
[----:B------:R-:W-:-:S04]  /*5750*/  ULOP3.LUT UR4, UR32, 0xffff, URZ, 0xc0, !UPT ;  /* 0x0000ffff20047892 */ /* 0x000fc8000f8ec0ff */
[----:B------:R-:W-:-:S04]  /*5760*/  USHF.R.U32.HI UR4, URZ, 0x5, UR4 ;  /* 0x00000005ff047899 */ /* 0x000fc80008011604 */
[----:B------:R-:W-:Y:S02]  /*5770*/  USHF.L.U32 UR5, UR5, UR4, URZ ;  /* 0x0000000405057299 */ /* 0x000fe400080006ff */
[----:B------:R-:W-:-:S04]  /*5780*/  USHF.L.U32 UR4, UR6, UR4, URZ ;  /* 0x0000000406047299 */ /* 0x000fc800080006ff */
[----:B-1----:R-:W-:-:S04]  /*5790*/  LOP3.LUT R0, R0, UR5, RZ, 0xc0, !PT ;  /* 0x0000000500007c12 */ /* 0x002fc8000f8ec0ff */
[----:B------:R-:W-:-:S13]  /*57a0*/  ISETP.NE.AND P0, PT, R0, UR5, PT ;  /* 0x0000000500007c0c */ /* 0x000fda000bf05270 */
[----:B------:R-:W-:Y:S05]  /*57b0*/  @P0 BRA `(.L_x_114) ;  /* 0x0000000000580947 */ /* 0x000fea0003800000 */
[----:B------:R-:W1:Y:S02]  /*57c0*/  LDS R0, [UR8+0x18] ;  /* 0x00001808ff007984 */ /* 0x000e640008000800 */
[----:B-1----:R-:W-:-:S04]  /*57d0*/  LOP3.LUT R0, R0, UR4, RZ, 0xc0, !PT ;  /* 0x0000000400007c12 */ /* 0x002fc8000f8ec0ff */
[----:B------:R-:W-:-:S13]  /*57e0*/  ISETP.NE.AND P0, PT, R0, UR4, PT ;  /* 0x0000000400007c0c */ /* 0x000fda000bf05270 */
[----:B------:R-:W-:Y:S05]  /*57f0*/  @P0 BRA `(.L_x_115) ;  /* 0x00000000003c0947 */ /* 0x000fea0003800000 */
[----:B------:R-:W1:Y:S01]  /*5800*/  S2R R2, SR_LANEID ;  /* 0x0000000000027919 */ /* 0x000e620000000000 */
[----:B------:R-:W-:-:S06]  /*5810*/  ULOP3.LUT UR5, URZ, UR5, URZ, 0x33, !UPT ;  /* 0x00000005ff057292 */ /* 0x000fcc000f8e33ff */
[----:B------:R-:W-:-:S04]  /*5820*/  IMAD.U32 R0, RZ, RZ, UR5 ;  /* 0x00000005ff007e24 */ /* 0x000fc8000f8e00ff */
[----:B------:R2:W4:Y:S02]  /*5830*/  REDUX UR7, R0 ;  /* 0x00000000000773c4 */ /* 0x0005240000000000 */
[----:B------:R1:W-:Y:S01]  /*5840*/  UTCATOMSWS.AND URZ, UR5 ;  /* 0x0000000500ff79e3 */ /* 0x0003e20008000000 */
[----:B--2---:R-:W-:Y:S01]  /*5850*/  LOP3.LUT R0, RZ, UR4, RZ, 0x33, !PT ;  /* 0x00000004ff007c12 */ /* 0x004fe2000f8e33ff */
[----:B------:R-:W-:Y:S02]  /*5860*/  VOTEU.ANY UR4, UPT, PT ;  /* 0x0000000000047886 */ /* 0x000fe400038e0100 */
[----:B------:R-:W-:Y:S02]  /*5870*/  UFLO.U32 UR4, UR4 ;  /* 0x00000004000472bd */ /* 0x000fe400080e0000 */
[----:B------:R-:W2:Y:S04]  /*5880*/  REDUX UR6, R0 ;  /* 0x00000000000673c4 */ /* 0x000ea80000000000 */
[----:B-1----:R-:W-:-:S02]  /*5890*/  ISETP.EQ.U32.AND P0, PT, R2, UR4, PT ;  /* 0x0000000402007c0c */ /* 0x002fc4000bf02070 */
[----:B----4-:R-:W-:-:S11]  /*58a0*/  MOV R2, UR7 ;  /* 0x0000000700027c02 */ /* 0x010fd60008000f00 */
[----:B------:R1:W-:Y:S01]  /*58b0*/  @P0 ATOMS.AND RZ, [UR8+0x14], R2 ;  /* 0x00001402ffff098c */ /* 0x0003e2000a800008 */
[----:B--2---:R-:W-:-:S05]  /*58c0*/  IMAD.U32 R0, RZ, RZ, UR6 ;  /* 0x00000006ff007e24 */ /* 0x004fca000f8e00ff */
[----:B------:R1:W-:Y:S01]  /*58d0*/  @P0 ATOMS.AND RZ, [UR8+0x18], R0 ;  /* 0x00001800ffff098c */ /* 0x0003e2000a800008 */
[----:B------:R-:W-:Y:S05]  /*58e0*/  BRA `(.L_x_116) ;  /* 0x0000000000147947 */ /* 0x000fea0003800000 */
.L_x_115:
[----:B------:R-:W-:Y:S02]  /*58f0*/  MOV R2, 0x5910 ;  /* 0x0000591000027802 */ /* 0x000fe40000000f00 */
[----:B---3-5:R-:W-:Y:S05]  /*5900*/  CALL.REL.NOINC `($__internal_0_$__cuda_sm10x_tcgen05_guardrail_trap_col_being_dealloced_not_returned_by_alloc) ;  /* 0x0000004c00dc7944 */ /* 0x028fea0003c00000 */
[----:B------:R-:W-:Y:S05]  /*5910*/  BRA `(.L_x_116) ;  /* 0x0000000000087947 */ /* 0x000fea0003800000 */
.L_x_114:
[----:B------:R-:W-:Y:S02]  /*5920*/  MOV R2, 0x5940 ;  /* 0x0000594000027802 */ /* 0x000fe40000000f00 */
[----:B---3-5:R-:W-:Y:S05]  /*5930*/  CALL.REL.NOINC `($__internal_2_$__cuda_sm10x_tcgen05_guardrail_trap_unallocated_columns_being_dealloced) ;  /* 0x0000004c00e87944 */ /* 0x028fea0003c00000 */
.L_x_116:
[----:B------:R-:W-:Y:S01]  /*5940*/  NOP ;  /* 0x0000000000007918 */ /* 0x000fe20000000000 */
[----:B------:R-:W-:Y:S05]  /*5950*/  EXIT ;  /* 0x000000000000794d */ /* 0x000fea0003800000 */
.L_x_87:
[----:B------:R-:W-:-:S09]  /*5960*/  UISETP.NE.OR UP0, UPT, UR13, 0x3, !UP3 ;  /* 0x000000030d00788c */ /* 0x000fd2000df05670 */
[----:B------:R-:W-:Y:S05]  /*5970*/  BRA.U UP0, `(.L_x_117) ;  /* 0x0000001100387547 */ /* 0x000fea000b800000 */
[----:B------:R-:W1:Y:S01]  /*5980*/  S2UR UR6, SR_CgaCtaId ;  /* 0x00000000000679c3 */ /* 0x000e620000008800 */
[----:B------:R-:W2:Y:S01]  /*5990*/  LDCU UR37, c[0x0][0x370] ;  /* 0x00006e00ff2577ac */ /* 0x000ea20008000800 */
[----:B------:R-:W-:Y:S02]  /*59a0*/  HFMA2 R13, -RZ, RZ, 0, 0 ;  /* 0x00000000ff0d7431 */ /* 0x000fe400000001ff */
[----:B------:R-:W-:Y:S01]  /*59b0*/  IMAD.MOV.U32 R15, RZ, RZ, 0x1 ;  /* 0x00000001ff0f7424 */ /* 0x000fe200078e00ff */
[----:B------:R-:W-:Y:S01]  /*59c0*/  MOV R7, 0x1000 ;  /* 0x0000100000077802 */ /* 0x000fe20000000f00 */
[----:B------:R-:W2:Y:S01]  /*59d0*/  LDCU.128 UR32, c[0x0][0xb10] ;  /* 0x00016200ff2077ac */ /* 0x000ea20008000c00 */
[----:B------:R-:W-:Y:S01]  /*59e0*/  IMAD.MOV.U32 R14, RZ, RZ, RZ ;  /* 0x000000ffff0e7224 */ /* 0x000fe200078e00ff */
[----:B------:R-:W3:Y:S01]  /*59f0*/  LDC.64 R16, c[0x0][0x348] ;  /* 0x0000d200ff107b82 */ /* 0x000ee20000000a00 */
[----:B------:R-:W4:Y:S01]  /*5a00*/  LDCU UR31, c[0x0][0x374] ;  /* 0x00006e80ff1f77ac */ /* 0x000f220008000800 */
[----:B------:R-:W4:Y:S06]  /*5a10*/  LDCU UR15, c[0x0][0xb0c] ;  /* 0x00016180ff0f77ac */ /* 0x000f2c0008000800 */
[----:B------:R-:W3:Y:S01]  /*5a20*/  LDC.64 R2, c[0x0][0x888] ;  /* 0x00022200ff027b82 */ /* 0x000ee20000000a00 */
[----:B------:R-:W4:Y:S01]  /*5a30*/  LDCU UR40, c[0x0][0xb20] ;  /* 0x00016400ff2877ac */ /* 0x000f220008000800 */
[----:B------:R-:W4:Y:S06]  /*5a40*/  LDCU UR4, c[0x0][0xb30] ;  /* 0x00016600ff0477ac */ /* 0x000f2c0008000800 */
[----:B------:R-:W3:Y:S01]  /*5a50*/  LDC.64 R4, c[0x0][0x890] ;  /* 0x00022400ff047b82 */ /* 0x000ee20000000a00 */
[----:B------:R-:W-:Y:S01]  /*5a60*/  UMOV UR29, 0x400 ;  /* 0x00000400001d7882 */ /* 0x000fe20000000000 */
[----:B------:R-:W-:-:S02]  /*5a70*/  UPLOP3.LUT UP3, UPT, UPT, UPT, UPT, 0x40, 0x4 ;  /* 0x000000000004789c */ /* 0x000fc40003f6e870 */
[----:B-1----:R-:W-:Y:S02]  /*5a80*/  ULEA UR29, UR6, UR29, 0x18 ;  /* 0x0000001d061d7291 */ /* 0x002fe4000f8ec0ff */
[----:B--2---:R-:W-:Y:S02]  /*5a90*/  UIMAD.WIDE.U32 UR6, UR37, UR32, URZ ;  /* 0x00000020250672a5 */ /* 0x004fe4000f8e00ff */
[----:B----4-:R-:W-:Y:S02]  /*5aa0*/  UIMAD.WIDE.U32 UR8, UR31, UR35, URZ ;  /* 0x000000231f0872a5 */ /* 0x010fe4000f8e00ff */
[----:B------:R-:W-:Y:S02]  /*5ab0*/  UISETP.GE.AND UP0, UPT, UR42, 0x1, UPT ;  /* 0x000000012a00788c */ /* 0x000fe4000bf06270 */
[----:B------:R-:W-:Y:S01]  /*5ac0*/  UISETP.NE.AND UP4, UPT, UR42, 0x1, UPT ;  /* 0x000000012a00788c */ /* 0x000fe2000bf85270 */
[----:B------:R-:W-:Y:S02]  /*5ad0*/  UMOV UR6, UR7 ;  /* 0x0000000700067c82 */ /* 0x000fe40008000000 */
[----:B------:R-:W-:Y:S01]  /*5ae0*/  UMOV UR38, UR9 ;  /* 0x0000000900267c82 */ /* 0x000fe20008000000 */
[----:B------:R-:W1:Y:S01]  /*5af0*/  LDCU.64 UR22, c[0x0][0xb28] ;  /* 0x00016500ff1677ac */ /* 0x000e620008000a00 */
[----:B------:R-:W-:-:S02]  /*5b00*/  UISETP.NE.AND UP6, UPT, UR15, 0x1, UPT ;  /* 0x000000010f00788c */ /* 0x000fc4000bfc5270 */
[----:B------:R-:W-:Y:S02]  /*5b10*/  UISETP.NE.AND UP5, UPT, UR34, 0x1, UPT ;  /* 0x000000012200788c */ /* 0x000fe4000bfa5270 */
[----:B------:R-:W-:Y:S02]  /*5b20*/  USHF.R.U32.HI UR39, URZ, UR33, UR6 ;  /* 0x00000021ff277299 */ /* 0x000fe40008011606 */
[----:B------:R-:W-:Y:S02]  /*5b30*/  USHF.R.U32.HI UR38, URZ, UR40, UR38 ;  /* 0x00000028ff267299 */ /* 0x000fe40008011626 */
[----:B------:R-:W-:Y:S01]  /*5b40*/  UISETP.NE.AND UP2, UPT, UR4, 0x1, UPT ;  /* 0x000000010400788c */ /* 0x000fe2000bf45270 */
[----:B------:R-:W-:-:S10]  /*5b50*/  UMOV UR12, URZ ;  /* 0x000000ff000c7c82 */ /* 0x000fd40008000000 */
.L_x_126:
[C---:B------:R-:W-:Y:S02]  /*5b60*/  LEA R12, R14.reuse, UR29, 0x3 ;  /* 0x0000001d0e0c7c11 */ /* 0x040fe4000f8e18ff */
[----:B------:R-:W-:Y:S02]  /*5b70*/  SHF.L.U32 R0, R13, 0x1f, RZ ;  /* 0x0000001f0d007819 */ /* 0x000fe400000006ff */
[----:B------:R-:W-:Y:S02]  /*5b80*/  LEA R8, R14, UR29, 0x4 ;  /* 0x0000001d0e087c11 */ /* 0x000fe4000f8e20ff */
[----:B------:R-:W2:Y:S02]  /*5b90*/  SYNCS.PHASECHK.TRANS64.TRYWAIT P0, [R12+URZ+0x270], R0 ;  /* 0x000270000c0075a7 */ /* 0x000ea400080011ff */
[----:B--2-4-:R-:W-:Y:S05]  /*5ba0*/  @!P0 BRA `(.L_x_118) ;  /* 0x0000004800588947 */ /* 0x014fea0003800000 */
.L_x_257:
[----:B------:R-:W4:Y:S01]  /*5bb0*/  LDS.128 R8, [R8+0x300] ;  /* 0x0003000008087984 */ /* 0x000f220000000c00 */
[----:B------:R-:W-:Y:S01]  /*5bc0*/  UISETP.GE.AND UP0, UPT, UR42, 0x1, UPT ;  /* 0x000000012a00788c */ /* 0x000fe2000bf06270 */
[----:B------:R-:W-:Y:S01]  /*5bd0*/  @!PT LDS RZ, [RZ] ;  /* 0x00000000fffff984 */ /* 0x000fe20000000800 */
[----:B------:R-:W-:Y:S01]  /*5be0*/  @!PT LDS RZ, [RZ] ;  /* 0x00000000fffff984 */ /* 0x000fe20000000800 */
[----:B------:R-:W-:Y:S01]  /*5bf0*/  @!PT LDS RZ, [RZ] ;  /* 0x00000000fffff984 */ /* 0x000fe20000000800 */
[----:B------:R-:W-:Y:S01]  /*5c00*/  @!PT LDS RZ, [RZ] ;  /* 0x00000000fffff984 */ /* 0x000fe20000000800 */
[----:B------:R1:W-:Y:S06]  /*5c10*/  MEMBAR.ALL.CTA ;  /* 0x0000000000007992 */ /* 0x0003ec0000008000 */
[----:B-1----:R-:W1:Y:S01]  /*5c20*/  FENCE.VIEW.ASYNC.S ;  /* 0x00000000000073c6 */ /* 0x002e620000000000 */
[----:B----4-:R-:W-:Y:S11]  /*5c30*/  LOP3.LUT P0, RZ, R10, 0x1, RZ, 0xc0, !PT ;  /* 0x000000010aff7812 */ /* 0x010ff6000780c0ff */
[----:B------:R-:W-:Y:S02]  /*5c40*/  @!UPT UIADD3 URZ, UPT, UPT, URZ, URZ, URZ ;  /* 0x000000fffffff290 */ /* 0x000fe4000fffe0ff */
[----:B-1----:R-:W-:Y:S01]  /*5c50*/  VOTEU.ANY UP1, P0 ;  /* 0x0000000000ff7886 */ /* 0x002fe20000020100 */
[----:B------:R-:W-:Y:S11]  /*5c60*/  PLOP3.LUT P0, PT, PT, PT, UP1, 0x80, 0x8 ;  /* 0x000000000008781c */ /* 0x000ff60003f0f018 */
[----:B------:R-:W-:Y:S02]  /*5c70*/  @!UPT UIADD3 URZ, UPT, UPT, URZ, URZ, URZ ;  /* 0x000000fffffff290 */ /* 0x000fe4000fffe0ff */
[----:B--2---:R-:W-:Y:S02]  /*5c80*/  @P0 SHF.R.U32.HI R0, RZ, 0x10, R9 ;  /* 0x00000010ff000819 */ /* 0x004fe40000011609 */
[----:B------:R-:W-:Y:S02]  /*5c90*/  @P0 MOV R6, R8 ;  /* 0x0000000800060202 */ /* 0x000fe40000000f00 */
[----:B------:R-:W-:Y:S01]  /*5ca0*/  @P0 R2UR UR4, R0 ;  /* 0x00000000000402ca */ /* 0x000fe200000e0000 */
[----:B------:R-:W-:Y:S01]  /*5cb0*/  VIADD R0, R12, 0x280 ;  /* 0x000002800c007836 */ /* 0x000fe20000000000 */
[----:B------:R-:W-:Y:S02]  /*5cc0*/  @P0 LOP3.LUT R8, R9, 0xffff, RZ, 0xc0, !PT ;  /* 0x0000ffff09080812 */ /* 0x000fe400078ec0ff */
[----:B------:R-:W-:Y:S02]  /*5cd0*/  @P0 R2UR UR6, R6 ;  /* 0x00000000060602ca */ /* 0x000fe400000e0000 */
[----:B------:R-:W-:Y:S02]  /*5ce0*/  PRMT R0, RZ, 0x654, R0 ;  /* 0x00000654ff007816 */ /* 0x000fe40000000000 */
[----:B------:R-:W-:Y:S02]  /*5cf0*/  @P0 R2UR UR5, R8 ;  /* 0x00000000080502ca */ /* 0x000fe400000e0000 */
[----:B------:R1:W-:Y:S03]  /*5d00*/  SYNCS.ARRIVE.TRANS64.RED.A1T0 RZ, [R0+URZ], RZ ;  /* 0x000000ff00ff79a7 */ /* 0x0003e600081004ff */
[----:B------:R-:W-:Y:S04]  /*5d10*/  @UP1 UMOV UR30, UR4 ;  /* 0x00000004001e1c82 */ /* 0x000fe80008000000 */
[----:B------:R-:W-:Y:S04]  /*5d20*/  @UP1 UMOV UR14, UR6 ;  /* 0x00000006000e1c82 */ /* 0x000fe80008000000 */
[----:B------:R-:W-:Y:S01]  /*5d30*/  @UP1 UMOV UR13, UR5 ;  /* 0x00000005000d1c82 */ /* 0x000fe20008000000 */
[----:B------:R-:W-:Y:S05]  /*5d40*/  BRA.U !UP0, `(.L_x_119) ;  /* 0x0000000108a47547 */ /* 0x000fea000b800000 */
[----:B------:R-:W-:Y:S02]  /*5d50*/  UIMAD.WIDE.U32 UR8, UR13, UR35, URZ ;  /* 0x000000230d0872a5 */ /* 0x000fe4000f8e00ff */
[----:B------:R-:W-:Y:S02]  /*5d60*/  UIMAD.WIDE.U32 UR10, UR14, UR32, URZ ;  /* 0x000000200e0a72a5 */ /* 0x000fe4000f8e00ff */
[----:B------:R-:W-:Y:S02]  /*5d70*/  USEL UR4, UR31, UR38, !UP5 ;  /* 0x000000261f047287 */ /* 0x000fe4000e800000 */
[----:B------:R-:W-:Y:S02]  /*5d80*/  USEL UR7, UR37, UR39, !UP6 ;  /* 0x0000002725077287 */ /* 0x000fe4000f000000 */
[----:B------:R-:W-:Y:S02]  /*5d90*/  UIMAD.WIDE.U32 UR16, UR4, UR22, URZ ;  /* 0x00000016041072a5 */ /* 0x000fe4000f8e00ff */
[----:B------:R-:W-:Y:S01]  /*5da0*/  UIMAD.WIDE.U32 UR18, UR7, UR22, URZ ;  /* 0x00000016071272a5 */ /* 0x000fe2000f8e00ff */
[----:B------:R-:W-:Y:S02]  /*5db0*/  UMOV UR5, UR9 ;  /* 0x0000000900057c82 */ /* 0x000fe40008000000 */
[----:B------:R-:W-:Y:S03]  /*5dc0*/  USHF.R.U32.HI UR6, URZ, UR40, UR5 ;  /* 0x00000028ff067299 */ /* 0x000fe60008011605 */
[----:B------:R-:W-:Y:S01]  /*5dd0*/  UMOV UR5, UR11 ;  /* 0x0000000b00057c82 */ /* 0x000fe20008000000 */
[----:B------:R-:W-:Y:S02]  /*5de0*/  USEL UR6, UR13, UR6, !UP5 ;  /* 0x000000060d067287 */ /* 0x000fe4000e800000 */
[----:B------:R-:W-:Y:S02]  /*5df0*/  USHF.R.U32.HI UR8, URZ, UR33, UR5 ;  /* 0x00000021ff087299 */ /* 0x000fe40008011605 */
[----:B------:R-:W-:Y:S01]  /*5e00*/  UIMAD.WIDE.U32 UR10, UR6, UR22, URZ ;  /* 0x00000016060a72a5 */ /* 0x000fe2000f8e00ff */
[----:B------:R-:W-:Y:S02]  /*5e10*/  UMOV UR5, UR17 ;  /* 0x0000001100057c82 */ /* 0x000fe40008000000 */
[----:B------:R-:W-:Y:S03]  /*5e20*/  @UP4 USHF.R.U32.HI UR4, URZ, UR23, UR5 ;  /* 0x00000017ff044299 */ /* 0x000fe60008011605 */
[----:B------:R-:W-:Y:S01]  /*5e30*/  UMOV UR5, UR19 ;  /* 0x0000001300057c82 */ /* 0x000fe20008000000 */
[----:B------:R-:W-:Y:S02]  /*5e40*/  UIMAD UR4, UR42, UR4, URZ ;  /* 0x000000042a0472a4 */ /* 0x000fe4000f8e02ff */
[----:B------:R-:W-:Y:S02]  /*5e50*/  @UP4 USHF.R.U32.HI UR7, URZ, UR23, UR5 ;  /* 0x00000017ff074299 */ /* 0x000fe40008011605 */
[----:B------:R-:W-:Y:S02]  /*5e60*/  USEL UR5, UR14, UR8, !UP6 ;  /* 0x000000080e057287 */ /* 0x000fe4000f000000 */
[----:B------:R-:W-:Y:S02]  /*5e70*/  UIMAD UR8, UR42, UR7, URZ ;  /* 0x000000072a0872a4 */ /* 0x000fe4000f8e02ff */
[----:B------:R-:W-:Y:S03]  /*5e80*/  UISETP.GE.AND UP0, UPT, UR6, UR4, UPT ;  /* 0x000000040600728c */ /* 0x000fe6000bf06270 */
[----:B------:R-:W-:Y:S01]  /*5e90*/  UMOV UR4, UR11 ;  /* 0x0000000b00047c82 */ /* 0x000fe20008000000 */
[----:B------:R-:W-:Y:S02]  /*5ea0*/  UISETP.GE.OR UP0, UPT, UR5, UR8, UP0 ;  /* 0x000000080500728c */ /* 0x000fe40008706670 */
[----:B------:R-:W-:Y:S02]  /*5eb0*/  USHF.R.U32.HI UR4, URZ, UR23, UR4 ;  /* 0x00000017ff047299 */ /* 0x000fe40008011604 */
[----:B------:R-:W-:Y:S02]  /*5ec0*/  UIMAD.WIDE.U32 UR8, UR5, UR22, URZ ;  /* 0x00000016050872a5 */ /* 0x000fe4000f8e00ff */
[----:B------:R-:W-:Y:S04]  /*5ed0*/  USEL UR10, UR6, UR4, !UP4 ;  /* 0x00000004060a7287 */ /* 0x000fe8000e000000 */
[----:B------:R-:W-:Y:S01]  /*5ee0*/  UIADD3 UR11, UPT, UPT, -UR10, URZ, URZ ;  /* 0x000000ff0a0b7290 */ /* 0x000fe2000fffe1ff */
[----:B------:R-:W-:Y:S02]  /*5ef0*/  @!UP0 UMOV UR4, UR9 ;  /* 0x0000000900048c82 */ /* 0x000fe40008000000 */
[----:B------:R-:W-:Y:S02]  /*5f00*/  @!UP0 USHF.R.U32.HI UR4, URZ, UR23, UR4 ;  /* 0x00000017ff048299 */ /* 0x000fe40008011604 */
[----:B------:R-:W-:Y:S02]  /*5f10*/  UIMAD UR8, UR42, UR11, UR6 ;  /* 0x0000000b2a0872a4 */ /* 0x000fe4000f8e0206 */
[----:B------:R-:W-:Y:S04]  /*5f20*/  @!UP0 USEL UR4, UR5, UR4, !UP4 ;  /* 0x0000000405048287 */ /* 0x000fe8000e000000 */
[----:B------:R-:W-:Y:S02]  /*5f30*/  @!UP0 UIMAD UR7, UR7, UR8, UR4 ;  /* 0x00000008070782a4 */ /* 0x000fe4000f8e0204 */
[----:B------:R-:W-:Y:S02]  /*5f40*/  @!UP0 UIADD3 UR9, UPT, UPT, UR10, -UR4, URZ ;  /* 0x800000040a098290 */ /* 0x000fe4000fffe0ff */
[----:B------:R-:W-:Y:S02]  /*5f50*/  UIADD3 UR8, UPT, UPT, -UR6, URZ, URZ ;  /* 0x000000ff06087290 */ /* 0x000fe4000fffe1ff */
[----:B------:R-:W-:Y:S02]  /*5f60*/  UIADD3 UR4, UPT, UPT, -UR5, URZ, URZ ;  /* 0x000000ff05047290 */ /* 0x000fe4000fffe1ff */
[----:B------:R-:W-:Y:S03]  /*5f70*/  @!UP0 UIMAD UR6, UR9, UR42, UR5 ;  /* 0x0000002a090682a4 */ /* 0x000fe6000f8e0205 */
[----:B------:R-:W-:Y:S01]  /*5f80*/  @!UP0 UMOV UR5, UR7 ;  /* 0x0000000700058c82 */ /* 0x000fe20008000000 */
[----:B------:R-:W-:Y:S02]  /*5f90*/  UIMAD UR7, UR15, UR4, UR14 ;  /* 0x000000040f0772a4 */ /* 0x000fe4000f8e020e */
[----:B------:R-:W-:Y:S02]  /*5fa0*/  UIMAD UR4, UR34, UR8, UR13 ;  /* 0x00000008220472a4 */ /* 0x000fe4000f8e020d */
[----:B------:R-:W-:Y:S02]  /*5fb0*/  UIMAD UR14, UR5, UR15, UR7 ;  /* 0x0000000f050e72a4 */ /* 0x000fe4000f8e0207 */
[----:B------:R-:W-:Y:S11]  /*5fc0*/  UIMAD UR13, UR6, UR34, UR4 ;  /* 0x00000022060d72a4 */ /* 0x000ff6000f8e0204 */
[----:B------:R-:W-:Y:S01]  /*5fd0*/  @!UPT UIADD3 URZ, UPT, UPT, URZ, URZ, URZ ;  /* 0x000000fffffff290 */ /* 0x000fe2000fffe0ff */
.L_x_119:
[----:B------:R-:W2:Y:S01]  /*5fe0*/  @!UP2 LDCU.128 UR8, c[0x0][0xb10] ;  /* 0x00016200ff08a7ac */ /* 0x000ea20008000c00 */
[C---:B---3--:R-:W-:Y:S02]  /*5ff0*/  ISETP.NE.U32.AND P1, PT, R4.reuse, RZ, PT ;  /* 0x000000ff0400720c */ /* 0x048fe40003f25070 */
[----:B------:R-:W-:Y:S02]  /*6000*/  ISETP.NE.U32.AND P0, PT, R4, RZ, PT ;  /* 0x000000ff0400720c */ /* 0x000fe40003f05070 */
[C---:B------:R-:W-:Y:S02]  /*6010*/  ISETP.NE.AND.EX P1, PT, R5.reuse, RZ, PT, P1 ;  /* 0x000000ff0500720c */ /* 0x040fe40003f25310 */
[----:B------:R-:W-:Y:S01]  /*6020*/  ISETP.NE.AND.EX P0, PT, R5, RZ, PT, P0 ;  /* 0x000000ff0500720c */ /* 0x000fe20003f05300 */
[----:B------:R-:W3:Y:S01]  /*6030*/  @!UP2 LDCU UR5, c[0x0][0xb0c] ;  /* 0x00016180ff05a7ac */ /* 0x000ee20008000800 */
[----:B------:R-:W-:Y:S02]  /*6040*/  USHF.L.U32 UR26, UR25, 0x6, URZ ;  /* 0x00000006191a7899 */ /* 0x000fe400080006ff */
[----:B------:R-:W-:Y:S02]  /*6050*/  USHF.L.U32 UR27, UR20, 0x6, URZ ;  /* 0x00000006141b7899 */ /* 0x000fe400080006ff */
[----:B--2---:R-:W-:Y:S07]  /*6060*/  UIMAD.WIDE.U32 UR6, UR14, UR8, URZ ;  /* 0x000000080e0672a5 */ /* 0x004fee000f8e00ff */
[----:B------:R-:W-:Y:S01]  /*6070*/  @!UP2 UMOV UR4, UR7 ;  /* 0x000000070004ac82 */ /* 0x000fe20008000000 */
[----:B---3--:R-:W-:Y:S02]  /*6080*/  @!UP2 UISETP.NE.AND UP0, UPT, UR5, 0x1, UPT ;  /* 0x000000010500a88c */ /* 0x008fe4000bf05270 */
[----:B------:R-:W-:Y:S02]  /*6090*/  @!UP2 USHF.R.U32.HI UR4, URZ, UR9, UR4 ;  /* 0x00000009ff04a299 */ /* 0x000fe40008011604 */
[----:B------:R-:W-:Y:S02]  /*60a0*/  UIMAD.WIDE.U32 UR6, UR13, UR11, URZ ;  /* 0x0000000b0d0672a5 */ /* 0x000fe4000f8e00ff */
[----:B------:R-:W-:Y:S02]  /*60b0*/  @!UP2 USEL UR8, UR14, UR4, !UP0 ;  /* 0x000000040e08a287 */ /* 0x000fe4000c000000 */
[----:B------:R-:W-:Y:S03]  /*60c0*/  @!UP2 UISETP.NE.AND UP0, UPT, UR10, 0x1, UPT ;  /* 0x000000010a00a88c */ /* 0x000fe6000bf05270 */
[----:B------:R-:W-:Y:S02]  /*60d0*/  @!UP2 UMOV UR6, UR7 ;  /* 0x000000070006ac82 */ /* 0x000fe40008000000 */
[----:B------:R-:W2:Y:S02]  /*60e0*/  @!UP2 LDCU UR4, c[0x0][0xb20] ;  /* 0x00016400ff04a7ac */ /* 0x000ea40008000800 */
[----:B--2---:R-:W-:Y:S04]  /*60f0*/  @!UP2 USHF.R.U32.HI UR6, URZ, UR4, UR6 ;  /* 0x00000004ff06a299 */ /* 0x004fe80008011606 */
[----:B------:R-:W-:Y:S04]  /*6100*/  @!UP2 USEL UR6, UR13, UR6, !UP0 ;  /* 0x000000060d06a287 */ /* 0x000fe8000c000000 */
[----:B------:R-:W-:Y:S02]  /*6110*/  @!UP2 UIADD3 UR4, UPT, UPT, -UR8, UR6, URZ ;  /* 0x000000060804a290 */ /* 0x000fe4000fffe1ff */
[----:B------:R-:W-:Y:S02]  /*6120*/  @!UP2 UIADD3 UR6, UPT, UPT, UR8, -UR6, URZ ;  /* 0x800000060806a290 */ /* 0x000fe4000fffe0ff */
[----:B------:R-:W-:Y:S02]  /*6130*/  @!UP2 UIMAD UR14, UR4, UR5, UR14 ;  /* 0x00000005040ea2a4 */ /* 0x000fe4000f8e020e */
[----:B------:R-:W-:Y:S01]  /*6140*/  @!UP2 UIMAD UR13, UR6, UR10, UR13 ;  /* 0x0000000a060da2a4 */ /* 0x000fe2000f8e020d */
[----:B------:R-:W-:Y:S11]  /*6150*/  BRA.U UP3, `(.L_x_120) ;  /* 0x0000000103107547 */ /* 0x000ff6000b800000 */
[----:B------:R-:W-:Y:S04]  /*6160*/  MOV R6, UR43 ;  /* 0x0000002b00067c02 */ /* 0x000fe80008000f00 */
[----:B------:R-:W-:Y:S04]  /*6170*/  SHF.L.U32 R6, R6, 0x1f, RZ ;  /* 0x0000001f06067819 */ /* 0x000fe800000006ff */
[----:B------:R-:W2:Y:S02]  /*6180*/  SYNCS.PHASECHK.TRANS64.TRYWAIT P2, [UR29+0x268], R6 ;  /* 0x00026806ff0075a7 */ /* 0x000ea4000804111d */
[----:B--2---:R-:W-:Y:S05]  /*6190*/  @!P2 BRA `(.L_x_121) ;  /* 0x0000004000f0a947 */ /* 0x004fea0003800000 */
.L_x_120:
[----:B------:R-:W-:Y:S05]  /*61a0*/  @!P1 BRA `(.L_x_122) ;  /* 0x0000000000309947 */ /* 0x000fea0003800000 */
[----:B------:R-:W-:Y:S01]  /*61b0*/  ISETP.NE.U32.AND P1, PT, R2, RZ, PT ;  /* 0x000000ff0200720c */ /* 0x000fe20003f25070 */
[----:B------:R-:W2:Y:S01]  /*61c0*/  LDCU.64 UR4, c[0x0][0x358] ;  /* 0x00006b00ff0477ac */ /* 0x000ea20008000a00 */
[----:B------:R-:W-:Y:S02]  /*61d0*/  IMAD.MOV.U32 R46, RZ, RZ, 0x1 ;  /* 0x00000001ff2e7424 */ /* 0x000fe400078e00ff */
[----:B------:R-:W-:Y:S11]  /*61e0*/  ISETP.NE.AND.EX P1, PT, R3, RZ, PT, P1 ;  /* 0x000000ff0300720c */ /* 0x000ff60003f25310 */
[----:B------:R-:W-:Y:S02]  /*61f0*/  @!UPT UIADD3 URZ, UPT, UPT, URZ, URZ, URZ ;  /* 0x000000fffffff290 */ /* 0x000fe4000fffe0ff */
[----:B------:R-:W3:Y:S01]  /*6200*/  @P1 LDC.64 R8, c[0x0][0x888] ;  /* 0x00022200ff081b82 */ /* 0x000ee20000000a00 */
[----:B-1----:R-:W-:Y:S04]  /*6210*/  @P1 IMAD R0, R4, UR36, RZ ;  /* 0x0000002404001c24 */ /* 0x002fe8000f8e02ff */
[----:B---3--:R-:W-:Y:S04]  /*6220*/  @P1 IMAD.WIDE R8, R0, 0x4, R8 ;  /* 0x0000000400081825 */ /* 0x008fe800078e0208 */
[----:B------:R-:W-:Y:S01]  /*6230*/  HFMA2 R0, -RZ, RZ, 0, 5.9604644775390625e-08 ;  /* 0x00000001ff007431 */ /* 0x000fe200000001ff */
[----:B--2--5:R2:W5:Y:S04]  /*6240*/  @P1 LDG.E R26, desc[UR4][R8.64] ;  /* 0x00000004081a1981 */ /* 0x024568000c1e1900 */
[----:B------:R-:W-:Y:S01]  /*6250*/  @!P1 PRMT R46, R0, 0x7610, R46 ;  /* 0x00007610002e9816 */ /* 0x000fe2000000002e */
[----:B--2---:R-:W3:Y:S06]  /*6260*/  @!P1 LDC R26, c[0x0][0x880] ;  /* 0x00022000ff1a9b82 */ /* 0x004eec0000000800 */
.L_x_122:
[----:B---3-5:R-:W-:Y:S01]  /*6270*/  @!P0 FSETP.EQ.AND P1, PT, R26, RZ, PT ;  /* 0x000000ff1a00820b */ /* 0x028fe20003f22000 */
[----:B------:R-:W-:Y:S01]  /*6280*/  @!UPT UIADD3 URZ, UPT, UPT, URZ, URZ, URZ ;  /* 0x000000fffffff290 */ /* 0x000fe2000fffe0ff */
[----:B------:R-:W-:Y:S11]  /*6290*/  @!P0 BRA `(.L_x_123) ;  /* 0x0000000000188947 */ /* 0x000ff60003800000 */
[----:B------:R-:W-:Y:S02]  /*62a0*/  LOP3.LUT P0, RZ, R46, 0xff, RZ, 0xc0, !PT ;  /* 0x000000ff2eff7812 */ /* 0x000fe4000780c0ff */
[----:B------:R-:W-:Y:S04]  /*62b0*/  ISETP.NE.U32.AND P1, PT, R2, RZ, PT ;  /* 0x000000ff0200720c */ /* 0x000fe80003f25070 */
[----:B------:R-:W-:Y:S04]  /*62c0*/  ISETP.NE.AND.EX P1, PT, R3, RZ, PT, P1 ;  /* 0x000000ff0300720c */ /* 0x000fe80003f25310 */
[----:B------:R-:W-:Y:S03]  /*62d0*/  PLOP3.LUT P1, PT, P1, PT, PT, 0x8, 0x80 ;  /* 0x000000000080781c */ /* 0x000fe60000f2e170 */
[----:B------:R-:W-:Y:S11]  /*62e0*/  @P0 FSETP.EQ.AND P1, PT, R26, RZ, PT ;  /* 0x000000ff1a00020b */ /* 0x000ff60003f22000 */
[----:B------:R-:W-:Y:S02]  /*62f0*/  @!UPT UIADD3 URZ, UPT, UPT, URZ, URZ, URZ ;  /* 0x000000fffffff290 */ /* 0x000fe4000fffe0ff */
.L_x_123:
[----:B------:R-:W-:Y:S01]  /*6300*/  ULEA UR4, UR12, UR29, 0x3 ;  /* 0x0000001d0c047291 */ /* 0x000fe2000f8e18ff */
[----:B------:R-:W-:Y:S02]  /*6310*/  SHF.L.U32 R9, R15, 0x1f, RZ ;  /* 0x0000001f0f097819 */ /* 0x000fe400000006ff */
[----:B------:R-:W-:Y:S04]  /*6320*/  ELECT P0, URZ, PT ;  /* 0x0000000000ff782f */ /* 0x000fe80003800000 */
[----:B------:R-:W-:Y:S02]  /*6330*/  PLOP3.LUT P1, PT, P1, P0, PT, 0xf2, 0x2f ;  /* 0x00000000002f781c */ /* 0x000fe40000f21e72 */
[----:B------:R-:W2:Y:S11]  /*6340*/  SYNCS.PHASECHK.TRANS64.TRYWAIT P2, [UR4+0x248], R9 ;  /* 0x00024809ff0075a7 */ /* 0x000eb60008041104 */
[----:B------:R-:W-:Y:S05]  /*6350*/  @!P1 IADD3 R8, P0, PT, R16, 0x580, RZ ;  /* 0x0000058010089810 */ /* 0x000fea0007f1e0ff */
[----:B-1----:R-:W-:Y:S01]  /*6360*/  @!P1 IMAD.X R6, RZ, RZ, R17, P0 ;  /* 0x000000ffff069224 */ /* 0x002fe200000e0611 */
[----:B--2---:R-:W-:Y:S07]  /*6370*/  @!P2 BRA `(.L_x_124) ;  /* 0x000000400090a947 */ /* 0x004fee0003800000 */
.L_x_260:
[----:B------:R-:W2:Y:S01]  /*6380*/  S2UR UR11, SR_CgaCtaId ;  /* 0x00000000000b79c3 */ /* 0x000ea20000008800 */
[----:B------:R-:W-:Y:S01]  /*6390*/  @!P1 R2UR UR6, R6 ;  /* 0x00000000060692ca */ /* 0x000fe200000e0000 */
[----:B------:R-:W-:Y:S01]  /*63a0*/  UIADD3 UR5, UPT, UPT, UR12, 0x1, URZ ;  /* 0x000000010c057890 */ /* 0x000fe2000fffe0ff */
[----:B------:R-:W-:Y:S01]  /*63b0*/  @!P1 R2UR UR7, R8 ;  /* 0x00000000080792ca */ /* 0x000fe200000e0000 */
[----:B------:R-:W-:Y:S01]  /*63c0*/  UIADD3 UR25, UPT, UPT, UR4, 0x230, URZ ;  /* 0x0000023004197890 */ /* 0x000fe2000fffe0ff */
[----:B-1----:R-:W-:Y:S01]  /*63d0*/  @!P1 IMAD.MOV.U32 R0, RZ, RZ, 0x1000 ;  /* 0x00001000ff009424 */ /* 0x002fe200078e00ff */
[----:B------:R-:W-:Y:S01]  /*63e0*/  UISETP.NE.AND UP0, UPT, UR5, 0x3, UPT ;  /* 0x000000030500788c */ /* 0x000fe2000bf05270 */
[----:B------:R-:W-:Y:S01]  /*63f0*/  VIADD R14, R14, 0x1 ;  /* 0x000000010e0e7836 */ /* 0x000fe20000000000 */
[----:B------:R-:W-:Y:S01]  /*6400*/  UMOV UR18, 0x0 ;  /* 0x0000000000127882 */ /* 0x000fe20000000000 */
[----:B------:R-:W-:Y:S01]  /*6410*/  UMOV UR19, 0x10000000 ;  /* 0x1000000000137882 */ /* 0x000fe20000000000 */
[----:B------:R-:W-:Y:S02]  /*6420*/  USEL UR21, UR5, URZ, UP0 ;  /* 0x000000ff05157287 */ /* 0x000fe40008000000 */
[----:B------:R-:W-:Y:S02]  /*6430*/  USEL UR9, URZ, 0x1, UP0 ;  /* 0x00000001ff097887 */ /* 0x000fe40008000000 */
[----:B------:R-:W-:Y:S01]  /*6440*/  VOTEU.ALL UP0, P1 ;  /* 0x0000000000ff7886 */ /* 0x000fe20000800000 */
[----:B------:R-:W-:Y:S01]  /*6450*/  IMAD.U32 R9, RZ, RZ, UR6 ;  /* 0x00000006ff097e24 */ /* 0x000fe2000f8e00ff */
[----:B------:R-:W-:Y:S01]  /*6460*/  UMOV UR28, UR36 ;  /* 0x00000024001c7c82 */ /* 0x000fe20008000000 */
[----:B------:R-:W-:Y:S01]  /*6470*/  IMAD.U32 R8, RZ, RZ, UR7 ;  /* 0x00000007ff087e24 */ /* 0x000fe2000f8e00ff */
[----:B------:R-:W-:Y:S01]  /*6480*/  LOP3.LUT R15, R15, UR9, RZ, 0x3c, !PT ;  /* 0x000000090f0f7c12 */ /* 0x000fe2000f8e3cff */
[----:B------:R-:W-:Y:S01]  /*6490*/  @!UP0 ULEA UR5, UR12, UR29, 0xc ;  /* 0x0000001d0c058291 */ /* 0x000fe2000f8e60ff */
[----:B------:R-:W-:Y:S01]  /*64a0*/  @!P1 R2UR UR7, R9 ;  /* 0x00000000090792ca */ /* 0x000fe200000e0000 */
[----:B------:R-:W-:Y:S01]  /*64b0*/  @!UP0 UIADD3 UR10, UPT, UPT, UR26, 0x20, URZ ;  /* 0x000000201a0a8890 */ /* 0x000fe2000fffe0ff */
[----:B------:R-:W-:Y:S01]  /*64c0*/  @!P1 R2UR UR6, R8 ;  /* 0x00000000080692ca */ /* 0x000fe200000e0000 */
[----:B------:R-:W-:Y:S01]  /*64d0*/  @!UP0 UIADD3 UR24, UPT, UPT, UR5, 0x400, URZ ;  /* 0x0000040005188890 */ /* 0x000fe2000fffe0ff */
[----:B------:R-:W-:Y:S01]  /*64e0*/  SHF.L.U32 R6, R15, 0x1f, RZ ;  /* 0x0000001f0f067819 */ /* 0x000fe200000006ff */
[----:B------:R-:W-:Y:S01]  /*64f0*/  @!UP0 UIADD3 UR8, UPT, UPT, UR5, 0xc00, URZ ;  /* 0x00000c0005088890 */ /* 0x000fe2000fffe0ff */
[----:B------:R-:W-:Y:S01]  /*6500*/  VOTEU.ALL UP0, P1 ;  /* 0x0000000000ff7886 */ /* 0x000fe20000800000 */
[----:B--2---:R-:W-:Y:S01]  /*6510*/  UPRMT UR16, UR11, 0x654, UR25 ;  /* 0x000006540b107896 */ /* 0x004fe20008000019 */
[----:B------:R-:W-:Y:S02]  /*6520*/  UMOV UR12, UR36 ;  /* 0x00000024000c7c82 */ /* 0x000fe40008000000 */
[----:B------:R-:W-:Y:S01]  /*6530*/  UMOV UR11, UR27 ;  /* 0x0000001b000b7c82 */ /* 0x000fe20008000000 */
[----:B------:R-:W-:Y:S01]  /*6540*/  UMOV UR9, UR25 ;  /* 0x0000001900097c82 */ /* 0x000fe20008000000 */
[----:B------:R-:W-:Y:S03]  /*6550*/  ULEA UR5, UR21, UR29, 0x3 ;  /* 0x0000001d15057291 */ /* 0x000fe6000f8e18ff */
[----:B------:R1:W-:Y:S01]  /*6560*/  @!UP0 UTMALDG.3D [UR24], [UR6], desc[UR18] ;  /* 0x00001218060085b4 */ /* 0x0003e20008011000 */
[----:B------:R-:W-:Y:S05]  /*6570*/  VOTEU.ALL UP0, P1 ;  /* 0x0000000000ff7886 */ /* 0x000fea0000800000 */
[----:B------:R1:W-:Y:S01]  /*6580*/  @!UP0 UTMALDG.3D [UR8], [UR6], desc[UR18] ;  /* 0x00001208060085b4 */ /* 0x0003e20008011000 */
[----:B------:R1:W-:Y:S01]  /*6590*/  @!P1 SYNCS.ARRIVE.TRANS64.RED.A0TR RZ, [UR4+0x230], R0 ;  /* 0x00023000ffff99a7 */ /* 0x0003e20008300404 */
[----:B------:R-:W-:Y:S01]  /*65a0*/  SYNCS.ARRIVE.TRANS64.RED.A1T0 RZ, [UR16], RZ ;  /* 0x000000ffffff79a7 */ /* 0x000fe20008100410 */
[----:B------:R-:W2:Y:S02]  /*65b0*/  SYNCS.PHASECHK.TRANS64.TRYWAIT P0, [UR5+0x248], R6 ;  /* 0x00024806ff0075a7 */ /* 0x000ea40008001105 */
[----:B-12---:R-:W-:Y:S05]  /*65c0*/  @!P0 BRA `(.L_x_125) ;  /* 0x0000004000148947 */ /* 0x006fea0003800000 */
.L_x_262:
[----:B------:R-:W-:Y:S01]  /*65d0*/  UIADD3 UR17, UPT, UPT, UR5, 0x230, URZ ;  /* 0x0000023005117890 */ /* 0x000fe2000fffe0ff */
[----:B-1----:R-:W-:Y:S01]  /*65e0*/  @!P1 IADD3 R6, P0, PT, R16, 0x580, RZ ;  /* 0x0000058010069810 */ /* 0x002fe20007f1e0ff */
[----:B------:R-:W-:Y:S01]  /*65f0*/  UPLOP3.LUT UP3, UPT, UPT, UPT, UPT, 0x80, 0x8 ;  /* 0x000000000008789c */ /* 0x000fe20003f6f070 */
[----:B------:R-:W1:Y:S01]  /*6600*/  S2UR UR9, SR_CgaCtaId ;  /* 0x00000000000979c3 */ /* 0x000e620000008800 */
[----:B------:R-:W-:Y:S01]  /*6610*/  UMOV UR24, 0x0 ;  /* 0x0000000000187882 */ /* 0x000fe20000000000 */
[----:B------:R-:W-:Y:S01]  /*6620*/  @!P1 R2UR UR6, R6 ;  /* 0x00000000060692ca */ /* 0x000fe200000e0000 */
[----:B------:R-:W-:Y:S01]  /*6630*/  @!P1 IMAD.X R0, RZ, RZ, R17, P0 ;  /* 0x000000ffff009224 */ /* 0x000fe200000e0611 */
[----:B------:R-:W-:Y:S01]  /*6640*/  UMOV UR25, 0x10000000 ;  /* 0x1000000000197882 */ /* 0x000fe20000000000 */
[----:B------:R-:W-:Y:S01]  /*6650*/  UMOV UR19, UR27 ;  /* 0x0000001b00137c82 */ /* 0x000fe20008000000 */
[----:B------:R-:W-:Y:S01]  /*6660*/  UMOV UR20, UR36 ;  /* 0x0000002400147c82 */ /* 0x000fe20008000000 */
[----:B------:R-:W-:Y:S01]  /*6670*/  UMOV UR11, UR27 ;  /* 0x0000001b000b7c82 */ /* 0x000fe20008000000 */
[----:B------:R-:W-:Y:S01]  /*6680*/  @!P1 R2UR UR4, R0 ;  /* 0x00000000000492ca */ /* 0x000fe200000e0000 */
[----:B------:R-:W-:Y:S01]  /*6690*/  UMOV UR12, UR36 ;  /* 0x00000024000c7c82 */ /* 0x000fe20008000000 */
[----:B------:R-:W-:Y:S01]  /*66a0*/  VOTEU.ALL UP0, P1 ;  /* 0x0000000000ff7886 */ /* 0x000fe20000800000 */
[----:B------:R-:W-:Y:S01]  /*66b0*/  R2UR UR41, R50 ;  /* 0x00000000322972ca */ /* 0x000fe200000e0000 */
[----:B------:R-:W-:Y:S01]  /*66c0*/  UMOV UR36, UR30 ;  /* 0x0000001e00247c82 */ /* 0x000fe20008000000 */
[----:B------:R-:W-:Y:S02]  /*66d0*/  R2UR UR28, R51 ;  /* 0x00000000331c72ca */ /* 0x000fe400000e0000 */
[----:B------:R-:W-:Y:S01]  /*66e0*/  @!UP0 UIADD3 UR18, UPT, UPT, UR26, 0x10, URZ ;  /* 0x000000101a128890 */ /* 0x000fe2000fffe0ff */
[----:B------:R-:W-:Y:S01]  /*66f0*/  IMAD.U32 R8, RZ, RZ, UR6 ;  /* 0x00000006ff087e24 */ /* 0x000fe2000f8e00ff */
[----:B------:R-:W-:Y:S01]  /*6700*/  @!UP0 UIADD3 UR10, UPT, UPT, UR26, 0x30, URZ ;  /* 0x000000301a0a8890 */ /* 0x000fe2000fffe0ff */
[----:B------:R-:W-:Y:S03]  /*6710*/  ISETP.NE.AND P0, PT, R14, 0x2, PT ;  /* 0x000000020e00780c */ /* 0x000fe60003f05270 */
[----:B------:R-:W-:Y:S01]  /*6720*/  IMAD.U32 R9, RZ, RZ, UR4 ;  /* 0x00000004ff097e24 */ /* 0x000fe2000f8e00ff */
[----:B------:R-:W-:Y:S01]  /*6730*/  @!P1 R2UR UR6, R8 ;  /* 0x00000000080692ca */ /* 0x000fe200000e0000 */
[----:B------:R-:W-:Y:S01]  /*6740*/  @!UP0 ULEA UR4, UR21, UR29, 0xc ;  /* 0x0000001d15048291 */ /* 0x000fe2000f8e60ff */
[----:B------:R-:W-:Y:S02]  /*6750*/  SEL R0, RZ, 0x1, P0 ;  /* 0x00000001ff007807 */ /* 0x000fe40000000000 */
[----:B------:R-:W-:Y:S01]  /*6760*/  @!P1 R2UR UR7, R9 ;  /* 0x00000000090792ca */ /* 0x000fe200000e0000 */
[----:B------:R-:W-:Y:S01]  /*6770*/  @!UP0 UIADD3 UR16, UPT, UPT, UR4, 0x400, URZ ;  /* 0x0000040004108890 */ /* 0x000fe2000fffe0ff */
[----:B------:R-:W-:Y:S01]  /*6780*/  LOP3.LUT R13, R13, R0, RZ, 0x3c, !PT ;  /* 0x000000000d0d7212 */ /* 0x000fe200078e3cff */
[----:B------:R-:W-:Y:S01]  /*6790*/  @!UP0 UIADD3 UR8, UPT, UPT, UR4, 0xc00, URZ ;  /* 0x00000c0004088890 */ /* 0x000fe2000fffe0ff */
[----:B------:R-:W-:Y:S01]  /*67a0*/  SEL R14, R14, RZ, P0 ;  /* 0x000000ff0e0e7207 */ /* 0x000fe20000000000 */
[----:B------:R-:W-:Y:S01]  /*67b0*/  VOTEU.ALL UP0, P1 ;  /* 0x0000000000ff7886 */ /* 0x000fe20000800000 */
[----:B-1----:R-:W-:Y:S03]  /*67c0*/  UPRMT UR4, UR9, 0x654, UR17 ;  /* 0x0000065409047896 */ /* 0x002fe60008000011 */
[----:B------:R-:W-:Y:S04]  /*67d0*/  UMOV UR9, UR17 ;  /* 0x0000001100097c82 */ /* 0x000fe80008000000 */
[----:B------:R1:W-:Y:S01]  /*67e0*/  @!UP0 UTMALDG.3D [UR16], [UR6], desc[UR24] ;  /* 0x00001810060085b4 */ /* 0x0003e20008011000 */
[----:B------:R-:W-:Y:S05]  /*67f0*/  VOTEU.ALL UP0, P1 ;  /* 0x0000000000ff7886 */ /* 0x000fea0000800000 */
[----:B------:R2:W-:Y:S01]  /*6800*/  @!UP0 UTMALDG.3D [UR8], [UR6], desc[UR24] ;  /* 0x00001808060085b4 */ /* 0x0005e20008011000 */
[----:B------:R4:W-:Y:S01]  /*6810*/  @!P1 SYNCS.ARRIVE.TRANS64.RED.A0TR RZ, [UR5+0x230], R7 ;  /* 0x00023007ffff99a7 */ /* 0x0009e20008300405 */
[----:B------:R-:W-:Y:S01]  /*6820*/  SYNCS.ARRIVE.TRANS64.RED.A1T0 RZ, [UR4], RZ ;  /* 0x000000ffffff79a7 */ /* 0x000fe20008100404 */
[----:B------:R-:W-:Y:S04]  /*6830*/  UIADD3 UR4, UPT, UPT, UR21, 0x1, URZ ;  /* 0x0000000115047890 */ /* 0x000fe8000fffe0ff */
[----:B------:R-:W-:Y:S04]  /*6840*/  UISETP.NE.AND UP0, UPT, UR4, 0x3, UPT ;  /* 0x000000030400788c */ /* 0x000fe8000bf05270 */
[----:B------:R-:W-:Y:S02]  /*6850*/  USEL UR5, URZ, 0x1, UP0 ;  /* 0x00000001ff057887 */ /* 0x000fe40008000000 */
[----:B-1----:R-:W-:Y:S04]  /*6860*/  UIADD3 UR20, UPT, UPT, UR14, UR28, URZ ;  /* 0x0000001c0e147290 */ /* 0x002fe8000fffe0ff */
[----:B------:R-:W-:Y:S01]  /*6870*/  LOP3.LUT R15, R15, UR5, RZ, 0x3c, !PT ;  /* 0x000000050f0f7c12 */ /* 0x000fe2000f8e3cff */
[----:B--2---:R-:W-:Y:S02]  /*6880*/  UIADD3 UR25, UPT, UPT, UR13, UR41, URZ ;  /* 0x000000290d197290 */ /* 0x004fe4000fffe0ff */
[----:B------:R-:W-:Y:S01]  /*6890*/  USEL UR12, UR4, URZ, UP0 ;  /* 0x000000ff040c7287 */ /* 0x000fe20008000000 */
[----:B------:R-:W-:Y:S11]  /*68a0*/  BRA.U UP1, `(.L_x_126) ;  /* 0xfffffff101ac7547 */ /* 0x000ff6000b83ffff */
[----:B------:R-:W-:Y:S01]  /*68b0*/  UIADD3 UR29, UPT, UPT, UR29, 0x248, URZ ;  /* 0x000002481d1d7890 */ /* 0x000fe2000fffe0ff */
[----:B------:R-:W-:-:S03]  /*68c0*/  SHF.L.U32 R2, R15, 0x1f, RZ ;  /* 0x0000001f0f027819 */ /* 0x000fc600000006ff */
[----:B------:R-:W-:-:S09]  /*68d0*/  ULEA UR4, UR12, UR29, 0x3 ;  /* 0x0000001d0c047291 */ /* 0x000fd2000f8e18ff */
[----:B------:R-:W1:Y:S02]  /*68e0*/  SYNCS.PHASECHK.TRANS64.TRYWAIT P0, [UR4], R2 ;  /* 0x00000002ff0075a7 */ /* 0x000e640008001104 */
[----:B-1----:R-:W-:Y:S05]  /*68f0*/  @!P0 BRA `(.L_x_127) ;  /* 0x0000003c00608947 */ /* 0x002fea0003800000 */
.L_x_264:
        /* <DEDUP_REMOVED lines=9> */
.L_x_266:
[----:B------:R-:W-:-:S04]  /*6990*/  UIADD3 UR4, UPT, UPT, UR4, 0x1, URZ ;  /* 0x0000000104047890 */ /* 0x000fc8000fffe0ff */
[----:B------:R-:W-:-:S04]  /*69a0*/  UISETP.NE.AND UP0, UPT, UR4, 0x3, UPT ;  /* 0x000000030400788c */ /* 0x000fc8000bf05270 */
[----:B------:R-:W-:Y:S02]  /*69b0*/  USEL UR5, URZ, 0x1, UP0 ;  /* 0x00000001ff057887 */ /* 0x000fe40008000000 */
[----:B------:R-:W-:-:S04]  /*69c0*/  USEL UR4, UR4, URZ, UP0 ;  /* 0x000000ff04047287 */ /* 0x000fc80008000000 */
[----:B------:R-:W-:Y:S01]  /*69d0*/  ULEA UR4, UR4, UR29, 0x3 ;  /* 0x0000001d04047291 */ /* 0x000fe2000f8e18ff */
[----:B-1----:R-:W-:-:S04]  /*69e0*/  LOP3.LUT R2, R15, UR5, RZ, 0x3c, !PT ;  /* 0x000000050f027c12 */ /* 0x002fc8000f8e3cff */
[----:B------:R-:W-:Y:S01]  /*69f0*/  SHF.L.U32 R2, R2, 0x1f, RZ ;  /* 0x0000001f02027819 */ /* 0x000fe200000006ff */
[----:B------:R-:W-:-:S07]  /*6a00*/  IMAD.U32 R0, RZ, RZ, UR4 ;  /* 0x00000004ff007e24 */ /* 0x000fce000f8e00ff */
.L_x_129:
[----:B-1----:R1:W2:Y:S02]  /*6a10*/  SYNCS.PHASECHK.TRANS64.TRYWAIT P0, [R0+URZ], R2 ;  /* 0x00000002000075a7 */ /* 0x0022a400080011ff */
[----:B--2---:R-:W-:Y:S05]  /*6a20*/  @!P0 NANOSLEEP.SYNCS 0x989680 ;  /* 0x009896800000895d */ /* 0x004fea0003900000 */
[----:B------:R-:W2:Y:S02]  /*6a30*/  @!P0 SYNCS.PHASECHK.TRANS64 P0, [R0+URZ], R2 ;  /* 0x00000002000085a7 */ /* 0x000ea400080010ff */
[----:B--2---:R-:W-:Y:S05]  /*6a40*/  @P0 EXIT ;  /* 0x000000000000094d */ /* 0x004fea0003800000 */
[----:B------:R-:W-:Y:S05]  /*6a50*/  BRA `(.L_x_129) ;  /* 0xfffffffc00ec7947 */ /* 0x000fea000383ffff */
.L_x_117:
[----:B------:R-:W-:-:S06]  /*6a60*/  UISETP.GE.AND UP0, UPT, UR13, 0x4, UPT ;  /* 0x000000040d00788c */ /* 0x000fcc000bf06270 */
[----:B------:R-:W-:-:S13]  /*6a70*/  PLOP3.LUT P0, PT, PT, PT, UP0, 0x80, 0x8 ;  /* 0x000000000008781c */ /* 0x000fda0003f0f008 */
[----:B------:R-:W-:Y:S05]  /*6a80*/  @!P0 EXIT ;  /* 0x000000000000894d */ /* 0x000fea0003800000 */
[----:B------:R-:W1:Y:S08]  /*6a90*/  S2UR UR4, SR_CgaCtaId ;  /* 0x00000000000479c3 */ /* 0x000e700000008800 */
[----:B------:R-:W-:Y:S01]  /*6aa0*/  BAR.SYNC.DEFER_BLOCKING 0x6, 0xa0 ;  /* 0x0182800000007b1d */ /* 0x000fe20000010000 */
[----:B------:R-:W-:Y:S01]  /*6ab0*/  IMAD.SHL.U32 R3, R47, 0x200000, RZ ;  /* 0x002000002f037824 */ /* 0x000fe200078e00ff */
[----:B------:R-:W-:Y:S01]  /*6ac0*/  CS2R R56, SRZ ;  /* 0x0000000000387805 */ /* 0x000fe2000001ff00 */
[----:B------:R-:W-:-:S02]  /*6ad0*/  IMAD.SHL.U32 R45, R58, 0x10, RZ ;  /* 0x000000103a2d7824 */ /* 0x000fc400078e00ff */
[C---:B------:R-:W-:Y:S01]  /*6ae0*/  IMAD.U32 R23, R58.reuse, 0x10000, RZ ;  /* 0x000100003a177824 */ /* 0x040fe200078e00ff */
[----:B------:R-:W-:Y:S02]  /*6af0*/  UMOV UR45, 0x400 ;  /* 0x00000400002d7882 */ /* 0x000fe40000000000 */
[----:B------:R-:W2:Y:S01]  /*6b00*/  LDC.64 R42, c[0x0][0x8b0] ;  /* 0x00022c00ff2a7b82 */ /* 0x000ea20000000a00 */
[----:B------:R-:W-:Y:S01]  /*6b10*/  IMAD.SHL.U32 R2, R58, 0x2, RZ ;  /* 0x000000023a027824 */ /* 0x000fe200078e00ff */
[----:B------:R-:W-:Y:S01]  /*6b20*/  LOP3.LUT R3, R3, 0x200000, RZ, 0xc0, !PT ;  /* 0x0020000003037812 */ /* 0x000fe200078ec0ff */
[----:B------:R-:W-:Y:S01]  /*6b30*/  IMAD.SHL.U32 R4, R47, 0x200, RZ ;  /* 0x000002002f047824 */ /* 0x000fe200078e00ff */
[C---:B------:R-:W-:Y:S01]  /*6b40*/  LOP3.LUT R5, R45.reuse, 0x40, RZ, 0xc0, !PT ;  /* 0x000000402d057812 */ /* 0x040fe200078ec0ff */
[----:B------:R-:W-:Y:S01]  /*6b50*/  IMAD.MOV.U32 R22, RZ, RZ, RZ ;  /* 0x000000ffff167224 */ /* 0x000fe200078e00ff */
[----:B------:R-:W-:Y:S01]  /*6b60*/  LOP3.LUT R44, R45, 0x5b0, RZ, 0xc0, !PT ;  /* 0x000005b02d2c7812 */ /* 0x000fe200078ec0ff */
[----:B------:R-:W-:Y:S01]  /*6b70*/  IMAD.MOV.U32 R55, RZ, RZ, RZ ;  /* 0x000000ffff377224 */ /* 0x000fe200078e00ff */
[----:B------:R-:W3:Y:S01]  /*6b80*/  LDC.64 R40, c[0x0][0x8a8] ;  /* 0x00022a00ff287b82 */ /* 0x000ee20000000a00 */
[----:B------:R-:W-:Y:S01]  /*6b90*/  LOP3.LUT R23, R3, 0x400000, R23, 0xf8, !PT ;  /* 0x0040000003177812 */ /* 0x000fe200078ef817 */
[----:B------:R-:W4:Y:S01]  /*6ba0*/  LDCU UR62, c[0x0][0x370] ;  /* 0x00006e00ff3e77ac */ /* 0x000f220008000800 */
[----:B------:R-:W-:-:S02]  /*6bb0*/  LOP3.LUT R2, R5, 0x8, R2, 0xf8, !PT ;  /* 0x0000000805027812 */ /* 0x000fc400078ef802 */
[----:B------:R-:W-:Y:S01]  /*6bc0*/  LOP3.LUT R44, R44, 0x200, R4, 0xf8, !PT ;  /* 0x000002002c2c7812 */ /* 0x000fe200078ef804 */
[----:B------:R-:W2:Y:S01]  /*6bd0*/  LDCU UR43, c[0x0][0xb0c] ;  /* 0x00016180ff2b77ac */ /* 0x000ea20008000800 */
[----:B------:R-:W-:Y:S02]  /*6be0*/  LOP3.LUT P0, RZ, R45, 0x40, RZ, 0xc0, !PT ;  /* 0x000000402dff7812 */ /* 0x000fe4000780c0ff */
[----:B------:R-:W-:Y:S01]  /*6bf0*/  LOP3.LUT R44, R44, R2, RZ, 0xfc, !PT ;  /* 0x000000022c2c7212 */ /* 0x000fe200078efcff */
[----:B-1----:R-:W-:Y:S01]  /*6c00*/  ULEA UR45, UR4, UR45, 0x18 ;  /* 0x0000002d042d7291 */ /* 0x002fe2000f8ec0ff */
[----:B------:R-:W-:Y:S01]  /*6c10*/  P2R R2, PR, RZ, 0x1 ;  /* 0x00000001ff027803 */ /* 0x000fe20000000000 */
[----:B------:R-:W1:Y:S01]  /*6c20*/  LDCU.64 UR4, c[0x0][0x890] ;  /* 0x00011200ff0477ac */ /* 0x000e620008000a00 */
[----:B------:R-:W-:Y:S01]  /*6c30*/  LOP3.LUT R58, R58, 0x60, RZ, 0xc0, !PT ;  /* 0x000000603a3a7812 */ /* 0x000fe200078ec0ff */
[----:B------:R-:W2:Y:S05]  /*6c40*/  LDCU UR39, c[0x0][0xb30] ;  /* 0x00016600ff2777ac */ /* 0x000eaa0008000800 */
[----:B------:R-:W4:Y:S01]  /*6c50*/  LDS R0, [UR45+0x320] ;  /* 0x0003202dff007984 */ /* 0x000f220008000800 */
[----:B------:R-:W2:Y:S01]  /*6c60*/  LDCU.64 UR60, c[0x0][0x888] ;  /* 0x00011100ff3c77ac */ /* 0x000ea20008000a00 */
[----:B------:R-:W2:Y:S01]  /*6c70*/  LDCU.64 UR40, c[0x0][0xb28] ;  /* 0x00016500ff2877ac */ /* 0x000ea20008000a00 */
[----:B------:R-:W2:Y:S01]  /*6c80*/  LDCU.128 UR56, c[0x0][0xb10] ;  /* 0x00016200ff3877ac */ /* 0x000ea20008000c00 */
[----:B-1----:R-:W-:Y:S01]  /*6c90*/  IMAD.U32 R49, RZ, RZ, UR4 ;  /* 0x00000004ff317e24 */ /* 0x002fe2000f8e00ff */
[----:B------:R-:W-:Y:S01]  /*6ca0*/  UIADD3 UR4, UPT, UPT, UR45, 0x400, URZ ;  /* 0x000004002d047890 */ /* 0x000fe2000fffe0ff */
[----:B------:R-:W-:Y:S01]  /*6cb0*/  IMAD.U32 R48, RZ, RZ, UR5 ;  /* 0x00000005ff307e24 */ /* 0x000fe2000f8e00ff */
[----:B------:R-:W1:Y:S01]  /*6cc0*/  LDCU UR55, c[0x0][0x374] ;  /* 0x00006e80ff3777ac */ /* 0x000e620008000800 */
[----:B------:R-:W-:Y:S01]  /*6cd0*/  UMOV UR54, 0x1 ;  /* 0x0000000100367882 */ /* 0x000fe20000000000 */
[----:B------:R-:W-:Y:S01]  /*6ce0*/  UMOV UR47, URZ ;  /* 0x000000ff002f7c82 */ /* 0x000fe20008000000 */
[----:B------:R-:W-:Y:S01]  /*6cf0*/  UMOV UR53, URZ ;  /* 0x000000ff00357c82 */ /* 0x000fe20008000000 */
[----:B------:R-:W-:Y:S01]  /*6d00*/  UMOV UR52, URZ ;  /* 0x000000ff00347c82 */ /* 0x000fe20008000000 */
[----:B----4-:R-:W-:-:S02]  /*6d10*/  IMAD.IADD R23, R0, 0x1, R23 ;  /* 0x0000000100177824 */ /* 0x010fc400078e0217 */
[----:B-123--:R-:W-:-:S07]  /*6d20*/  IMAD.U32 R0, RZ, RZ, UR4 ;  /* 0x00000004ff007e24 */ /* 0x00efce000f8e00ff */
.L_x_160:
[C---:B------:R-:W-:Y:S02]  /*6d30*/  LEA R3, R55.reuse, UR45, 0x3 ;  /* 0x0000002d37037c11 */ /* 0x040fe4000f8e18ff */
[----:B------:R-:W-:Y:S02]  /*6d40*/  SHF.L.U32 R0, R56, 0x1f, RZ ;  /* 0x0000001f38007819 */ /* 0x000fe400000006ff */
[----:B------:R-:W-:Y:S02]  /*6d50*/  LEA R4, R55, UR45, 0x4 ;  /* 0x0000002d37047c11 */ /* 0x000fe4000f8e20ff */
[----:B------:R-:W1:Y:S02]  /*6d60*/  SYNCS.PHASECHK.TRANS64.TRYWAIT P0, [R3+URZ+0x270], R0 ;  /* 0x00027000030075a7 */ /* 0x000e6400080011ff */
[----:B-1----:R-:W-:Y:S05]  /*6d70*/  @!P0 BRA `(.L_x_130) ;  /* 0x0000003800708947 */ /* 0x002fea0003800000 */
.L_x_267:
[----:B------:R-:W2:Y:S01]  /*6d80*/  LDS.128 R4, [R4+0x300] ;  /* 0x0003000004047984 */ /* 0x000ea20000000c00 */
[----:B------:R-:W-:Y:S01]  /*6d90*/  UISETP.GE.AND UP0, UPT, UR42, 0x1, UPT ;  /* 0x000000012a00788c */ /* 0x000fe2000bf06270 */
[----:B------:R-:W-:Y:S01]  /*6da0*/  @!PT LDS RZ, [RZ] ;  /* 0x00000000fffff984 */ /* 0x000fe20000000800 */
[----:B------:R-:W-:Y:S01]  /*6db0*/  @!PT LDS RZ, [RZ] ;  /* 0x00000000fffff984 */ /* 0x000fe20000000800 */
[----:B------:R-:W-:Y:S01]  /*6dc0*/  @!PT LDS RZ, [RZ] ;  /* 0x00000000fffff984 */ /* 0x000fe20000000800 */
[----:B------:R-:W-:Y:S01]  /*6dd0*/  @!PT LDS RZ, [RZ] ;  /* 0x00000000fffff984 */ /* 0x000fe20000000800 */
[----:B------:R3:W-:Y:S06]  /*6de0*/  MEMBAR.ALL.CTA ;  /* 0x0000000000007992 */ /* 0x0007ec0000008000 */
[----:B---3--:R-:W3:Y:S01]  /*6df0*/  FENCE.VIEW.ASYNC.S ;  /* 0x00000000000073c6 */ /* 0x008ee20000000000 */
[----:B--2---:R-:W-:Y:S11]  /*6e00*/  LOP3.LUT P0, RZ, R6, 0x1, RZ, 0xc0, !PT ;  /* 0x0000000106ff7812 */ /* 0x004ff6000780c0ff */
[----:B------:R-:W-:Y:S02]  /*6e10*/  @!UPT UIADD3 URZ, UPT, UPT, URZ, URZ, URZ ;  /* 0x000000fffffff290 */ /* 0x000fe4000fffe0ff */
[----:B---3--:R-:W-:Y:S01]  /*6e20*/  VOTEU.ANY UP1, P0 ;  /* 0x0000000000ff7886 */ /* 0x008fe20000020100 */
[----:B------:R-:W-:Y:S01]  /*6e30*/  PLOP3.LUT P0, PT, PT, PT, UP1, 0x80, 0x8 ;  /* 0x000000000008781c */ /* 0x000fe20003f0f018 */
[----:B------:R-:W-:Y:S06]  /*6e40*/  UP2UR UR4, UPR, URZ, 0x2 ;  /* 0x00000002ff047883 */ /* 0x000fec0008000000 */
[----:B------:R-:W-:Y:S06]  /*6e50*/  IMAD.U32 R59, RZ, RZ, UR4 ;  /* 0x00000004ff3b7e24 */ /* 0x000fec000f8e00ff */
[----:B-1----:R-:W-:Y:S02]  /*6e60*/  @P0 SHF.R.U32.HI R0, RZ, 0x10, R5 ;  /* 0x00000010ff000819 */ /* 0x002fe40000011605 */
        /* <DEDUP_REMOVED lines=12> */
[----:B------:R-:W2:Y:S01]  /*6f30*/  LDCU UR12, c[0x0][0xb20] ;  /* 0x00016400ff0c77ac */ /* 0x000ea20008000800 */
[----:B------:R-:W-:Y:S02]  /*6f40*/  UIMAD.WIDE.U32 UR4, UR55, UR59, URZ ;  /* 0x0000003b370472a5 */ /* 0x000fe4000f8e00ff */
[----:B------:R-:W-:Y:S02]  /*6f50*/  UIMAD.WIDE.U32 UR6, UR62, UR56, URZ ;  /* 0x000000383e0672a5 */ /* 0x000fe4000f8e00ff */
[----:B------:R-:W-:Y:S02]  /*6f60*/  UISETP.NE.AND UP0, UPT, UR58, 0x1, UPT ;  /* 0x000000013a00788c */ /* 0x000fe4000bf05270 */
[----:B------:R-:W-:Y:S02]  /*6f70*/  UIMAD.WIDE.U32 UR8, UR37, UR59, URZ ;  /* 0x0000003b250872a5 */ /* 0x000fe4000f8e00ff */
[----:B------:R-:W-:Y:S02]  /*6f80*/  UIMAD.WIDE.U32 UR10, UR38, UR56, URZ ;  /* 0x00000038260a72a5 */ /* 0x000fe4000f8e00ff */
[----:B------:R-:W-:Y:S02]  /*6f90*/  UISETP.NE.AND UP1, UPT, UR43, 0x1, UPT ;  /* 0x000000012b00788c */ /* 0x000fe4000bf25270 */
[----:B------:R-:W-:Y:S01]  /*6fa0*/  UISETP.NE.AND UP2, UPT, UR42, 0x1, UPT ;  /* 0x000000012a00788c */ /* 0x000fe2000bf45270 */
[----:B------:R-:W-:Y:S02]  /*6fb0*/  UMOV UR4, UR5 ;  /* 0x0000000500047c82 */ /* 0x000fe40008000000 */
[----:B--2---:R-:W-:Y:S03]  /*6fc0*/  USHF.R.U32.HI UR5, URZ, UR12, UR4 ;  /* 0x0000000cff057299 */ /* 0x004fe60008011604 */
[----:B------:R-:W-:Y:S02]  /*6fd0*/  UMOV UR4, UR7 ;  /* 0x0000000700047c82 */ /* 0x000fe40008000000 */
[----:B------:R-:W-:Y:S02]  /*6fe0*/  USHF.R.U32.HI UR7, URZ, UR57, UR4 ;  /* 0x00000039ff077299 */ /* 0x000fe40008011604 */
[----:B------:R-:W-:Y:S02]  /*6ff0*/  USEL UR4, UR55, UR5, !UP0 ;  /* 0x0000000537047287 */ /* 0x000fe4000c000000 */
[----:B------:R-:W-:Y:S01]  /*7000*/  USEL UR7, UR62, UR7, !UP1 ;  /* 0x000000073e077287 */ /* 0x000fe2000c800000 */
[----:B------:R-:W-:Y:S01]  /*7010*/  UMOV UR5, UR9 ;  /* 0x0000000900057c82 */ /* 0x000fe20008000000 */
[----:B------:R-:W-:Y:S02]  /*7020*/  UIMAD.WIDE.U32 UR8, UR4, UR40, URZ ;  /* 0x00000028040872a5 */ /* 0x000fe4000f8e00ff */
[----:B------:R-:W-:Y:S03]  /*7030*/  USHF.R.U32.HI UR6, URZ, UR12, UR5 ;  /* 0x0000000cff067299 */ /* 0x000fe60008011605 */
[----:B------:R-:W-:Y:S01]  /*7040*/  UMOV UR5, UR11 ;  /* 0x0000000b00057c82 */ /* 0x000fe20008000000 */
[----:B------:R-:W-:Y:S02]  /*7050*/  UIMAD.WIDE.U32 UR10, UR7, UR40, URZ ;  /* 0x00000028070a72a5 */ /* 0x000fe4000f8e00ff */
[----:B------:R-:W-:Y:S02]  /*7060*/  USHF.R.U32.HI UR12, URZ, UR57, UR5 ;  /* 0x00000039ff0c7299 */ /* 0x000fe40008011605 */
[----:B------:R-:W-:Y:S01]  /*7070*/  USEL UR6, UR37, UR6, !UP0 ;  /* 0x0000000625067287 */ /* 0x000fe2000c000000 */
[----:B------:R-:W-:Y:S02]  /*7080*/  UMOV UR5, UR9 ;  /* 0x0000000900057c82 */ /* 0x000fe40008000000 */
[----:B------:R-:W-:Y:S01]  /*7090*/  UMOV UR10, UR11 ;  /* 0x0000000b000a7c82 */ /* 0x000fe20008000000 */
[----:B------:R-:W-:Y:S02]  /*70a0*/  @UP2 USHF.R.U32.HI UR4, URZ, UR41, UR5 ;  /* 0x00000029ff042299 */ /* 0x000fe40008011605 */
[----:B------:R-:W-:Y:S02]  /*70b0*/  @UP2 USHF.R.U32.HI UR7, URZ, UR41, UR10 ;  /* 0x00000029ff072299 */ /* 0x000fe4000801160a */
[----:B------:R-:W-:Y:S02]  /*70c0*/  UIMAD UR4, UR42, UR4, URZ ;  /* 0x000000042a0472a4 */ /* 0x000fe4000f8e02ff */
[----:B------:R-:W-:Y:S02]  /*70d0*/  UIMAD.WIDE.U32 UR10, UR6, UR40, URZ ;  /* 0x00000028060a72a5 */ /* 0x000fe4000f8e00ff */
[----:B------:R-:W-:Y:S02]  /*70e0*/  USEL UR5, UR38, UR12, !UP1 ;  /* 0x0000000c26057287 */ /* 0x000fe4000c800000 */
[----:B------:R-:W-:Y:S02]  /*70f0*/  UIMAD UR8, UR42, UR7, URZ ;  /* 0x000000072a0872a4 */ /* 0x000fe4000f8e02ff */
[----:B------:R-:W-:Y:S03]  /*7100*/  UISETP.GE.AND UP0, UPT, UR6, UR4, UPT ;  /* 0x000000040600728c */ /* 0x000fe6000bf06270 */
[----:B------:R-:W-:Y:S01]  /*7110*/  UMOV UR4, UR11 ;  /* 0x0000000b00047c82 */ /* 0x000fe20008000000 */
[----:B------:R-:W-:Y:S02]  /*7120*/  UISETP.GE.OR UP0, UPT, UR5, UR8, UP0 ;  /* 0x000000080500728c */ /* 0x000fe40008706670 */
[----:B------:R-:W-:Y:S02]  /*7130*/  USHF.R.U32.HI UR4, URZ, UR41, UR4 ;  /* 0x00000029ff047299 */ /* 0x000fe40008011604 */
[----:B------:R-:W-:Y:S02]  /*7140*/  UIMAD.WIDE.U32 UR8, UR5, UR40, URZ ;  /* 0x00000028050872a5 */ /* 0x000fe4000f8e00ff */
[----:B------:R-:W-:Y:S02]  /*7150*/  USEL UR11, UR6, UR4, !UP2 ;  /* 0x00000004060b7287 */ /* 0x000fe4000d000000 */
[----:B------:R-:W-:Y:S02]  /*7160*/  UIADD3 UR8, UPT, UPT, -UR5, URZ, URZ ;  /* 0x000000ff05087290 */ /* 0x000fe4000fffe1ff */
[----:B------:R-:W-:Y:S01]  /*7170*/  UIADD3 UR10, UPT, UPT, -UR11, URZ, URZ ;  /* 0x000000ff0b0a7290 */ /* 0x000fe2000fffe1ff */
[----:B------:R-:W-:Y:S01]  /*7180*/  @!UP0 UMOV UR4, UR9 ;  /* 0x0000000900048c82 */ /* 0x000fe20008000000 */
[----:B------:R-:W-:Y:S02]  /*7190*/  UIADD3 UR9, UPT, UPT, -UR6, URZ, URZ ;  /* 0x000000ff06097290 */ /* 0x000fe4000fffe1ff */
[----:B------:R-:W-:Y:S02]  /*71a0*/  @!UP0 USHF.R.U32.HI UR4, URZ, UR41, UR4 ;  /* 0x00000029ff048299 */ /* 0x000fe40008011604 */
[----:B------:R-:W-:Y:S02]  /*71b0*/  UIMAD UR10, UR42, UR10, UR6 ;  /* 0x0000000a2a0a72a4 */ /* 0x000fe4000f8e0206 */
[----:B------:R-:W-:Y:S04]  /*71c0*/  @!UP0 USEL UR4, UR5, UR4, !UP2 ;  /* 0x0000000405048287 */ /* 0x000fe8000d000000 */
[----:B------:R-:W-:Y:S02]  /*71d0*/  @!UP0 UIMAD UR10, UR7, UR10, UR4 ;  /* 0x0000000a070a82a4 */ /* 0x000fe4000f8e0204 */
[----:B------:R-:W-:Y:S02]  /*71e0*/  @!UP0 UIADD3 UR11, UPT, UPT, UR11, -UR4, URZ ;  /* 0x800000040b0b8290 */ /* 0x000fe4000fffe0ff */
[----:B------:R-:W-:Y:S02]  /*71f0*/  UIMAD UR7, UR43, UR8, UR38 ;  /* 0x000000082b0772a4 */ /* 0x000fe4000f8e0226 */
[----:B------:R-:W-:Y:S02]  /*7200*/  @!UP0 UIMAD UR6, UR11, UR42, UR5 ;  /* 0x0000002a0b0682a4 */ /* 0x000fe4000f8e0205 */
[----:B------:R-:W-:Y:S01]  /*7210*/  UIMAD UR4, UR58, UR9, UR37 ;  /* 0x000000093a0472a4 */ /* 0x000fe2000f8e0225 */
[----:B------:R-:W-:Y:S02]  /*7220*/  @!UP0 UMOV UR5, UR10 ;  /* 0x0000000a00058c82 */ /* 0x000fe40008000000 */
[----:B------:R-:W-:Y:S02]  /*7230*/  UIMAD UR38, UR5, UR43, UR7 ;  /* 0x0000002b052672a4 */ /* 0x000fe4000f8e0207 */
[----:B------:R-:W-:Y:S11]  /*7240*/  UIMAD UR37, UR6, UR58, UR4 ;  /* 0x0000003a062572a4 */ /* 0x000ff6000f8e0204 */
[----:B------:R-:W-:Y:S01]  /*7250*/  @!UPT UIADD3 URZ, UPT, UPT, URZ, URZ, URZ ;  /* 0x000000fffffff290 */ /* 0x000fe2000fffe0ff */
.L_x_131:
[----:B------:R-:W-:Y:S01]  /*7260*/  UISETP.NE.AND UP0, UPT, UR39, 0x1, UPT ;  /* 0x000000012700788c */ /* 0x000fe2000bf05270 */
[----:B------:R-:W-:Y:S01]  /*7270*/  IADD3 R55, PT, PT, R55, 0x1, RZ ;  /* 0x0000000137377810 */ /* 0x000fe20007ffe0ff */
[----:B------:R-:W-:Y:S02]  /*7280*/  UIADD3 UR11, UPT, UPT, UR45, 0x400, URZ ;  /* 0x000004002d0b7890 */ /* 0x000fe4000fffe0ff */
[----:B------:R-:W-:Y:S02]  /*7290*/  USHF.L.U32 UR50, UR20, 0x6, URZ ;  /* 0x0000000614327899 */ /* 0x000fe400080006ff */
[----:B------:R-:W-:Y:S05]  /*72a0*/  USHF.L.U32 UR49, UR25, 0x6, URZ ;  /* 0x0000000619317899 */ /* 0x000fea00080006ff */
[----:B------:R-:W2:Y:S01]  /*72b0*/  @!UP0 LDCU.128 UR12, c[0x0][0xb10] ;  /* 0x00016200ff0c87ac */ /* 0x000ea20008000c00 */
[----:B------:R-:W3:Y:S01]  /*72c0*/  @!UP0 LDCU UR5, c[0x0][0xb0c] ;  /* 0x00016180ff0587ac */ /* 0x000ee20008000800 */
[----:B------:R-:W4:Y:S01]  /*72d0*/  @!UP0 LDCU UR10, c[0x0][0xb20] ;  /* 0x00016400ff0a87ac */ /* 0x000f220008000800 */
[----:B--2---:R-:W-:Y:S02]  /*72e0*/  UIMAD.WIDE.U32 UR8, UR38, UR12, URZ ;  /* 0x0000000c260872a5 */ /* 0x004fe4000f8e00ff */
[----:B------:R-:W-:Y:S02]  /*72f0*/  UIMAD.WIDE.U32 UR6, UR37, UR15, URZ ;  /* 0x0000000f250672a5 */ /* 0x000fe4000f8e00ff */
[----:B------:R-:W-:Y:S03]  /*7300*/  @!UP0 UISETP.NE.AND UP1, UPT, UR14, 0x1, UPT ;  /* 0x000000010e00888c */ /* 0x000fe6000bf25270 */
[----:B------:R-:W-:Y:S01]  /*7310*/  @!UP0 UMOV UR4, UR9 ;  /* 0x0000000900048c82 */ /* 0x000fe20008000000 */
[----:B---3--:R-:W-:Y:S02]  /*7320*/  @!UP0 UISETP.NE.AND UP2, UPT, UR5, 0x1, UPT ;  /* 0x000000010500888c */ /* 0x008fe4000bf45270 */
[----:B------:R-:W-:Y:S01]  /*7330*/  @!UP0 USHF.R.U32.HI UR4, URZ, UR13, UR4 ;  /* 0x0000000dff048299 */ /* 0x000fe20008011604 */
[----:B------:R-:W-:Y:S02]  /*7340*/  @!UP0 UMOV UR6, UR7 ;  /* 0x0000000700068c82 */ /* 0x000fe40008000000 */
[----:B----4-:R-:W-:Y:S02]  /*7350*/  @!UP0 USHF.R.U32.HI UR6, URZ, UR10, UR6 ;  /* 0x0000000aff068299 */ /* 0x010fe40008011606 */
[----:B------:R-:W-:Y:S02]  /*7360*/  @!UP0 USEL UR7, UR38, UR4, !UP2 ;  /* 0x0000000426078287 */ /* 0x000fe4000d000000 */
[----:B------:R-:W-:Y:S04]  /*7370*/  @!UP0 USEL UR6, UR37, UR6, !UP1 ;  /* 0x0000000625068287 */ /* 0x000fe8000c800000 */
[----:B------:R-:W-:Y:S02]  /*7380*/  @!UP0 UIADD3 UR4, UPT, UPT, -UR7, UR6, URZ ;  /* 0x0000000607048290 */ /* 0x000fe4000fffe1ff */
[----:B------:R-:W-:Y:S02]  /*7390*/  @!UP0 UIADD3 UR6, UPT, UPT, UR7, -UR6, URZ ;  /* 0x8000000607068290 */ /* 0x000fe4000fffe0ff */
[----:B------:R-:W-:Y:S02]  /*73a0*/  @!UP0 UIMAD UR38, UR4, UR5, UR38 ;  /* 0x00000005042682a4 */ /* 0x000fe4000f8e0226 */
[----:B------:R-:W-:Y:S02]  /*73b0*/  @!UP0 UIMAD UR37, UR6, UR14, UR37 ;  /* 0x0000000e062582a4 */ /* 0x000fe4000f8e0225 */
[----:B------:R-:W-:Y:S09]  /*73c0*/  ULOP3.LUT UP0, URZ, UR11, 0x90, URZ, 0xc0, !UPT ;  /* 0x000000900bff7892 */ /* 0x000ff2000f80c0ff */
[----:B------:R-:W-:Y:S05]  /*73d0*/  BRA.U !UP0, `(.L_x_132) ;  /* 0x00000001087c7547 */ /* 0x000fea000b800000 */
[----:B------:R-:W2:Y:S01]  /*73e0*/  LDCU.64 UR8, c[0x4][0x80] ;  /* 0x01001000ff0877ac */ /* 0x000ea20008000a00 */
[----:B------:R-:W-:Y:S01]  /*73f0*/  MOV R2, 0x0 ;  /* 0x0000000000027802 */ /* 0x000fe20000000f00 */
[----:B------:R-:W-:Y:S02]  /*7400*/  HFMA2 R12, -RZ, RZ, 0, 5.9604644775390625e-08 ;  /* 0x00000001ff0c7431 */ /* 0x000fe400000001ff */
[----:B------:R-:W-:Y:S01]  /*7410*/  IMAD.MOV.U32 R8, RZ, RZ, 0x70 ;  /* 0x00000070ff087424 */ /* 0x000fe200078e00ff */
[----:B------:R3:W4:Y:S01]  /*7420*/  LDC.64 R14, c[0x4][R2] ;  /* 0x01000000020e7b82 */ /* 0x0007220000000a00 */
[----:B------:R-:W1:Y:S01]  /*7430*/  LDCU.64 UR6, c[0x4][0x88] ;  /* 0x01001100ff0677ac */ /* 0x000e620008000a00 */
[----:B------:R-:W-:Y:S01]  /*7440*/  IMAD.MOV.U32 R13, RZ, RZ, RZ ;  /* 0x000000ffff0d7224 */ /* 0x000fe200078e00ff */
[----:B------:R-:W1:Y:S01]  /*7450*/  LDCU.64 UR4, c[0x4][0x8] ;  /* 0x01000100ff0477ac */ /* 0x000e620008000a00 */
[----:B--2---:R-:W-:Y:S01]  /*7460*/  MOV R5, UR9 ;  /* 0x0000000900057c02 */ /* 0x004fe20008000f00 */
[----:B------:R-:W-:Y:S01]  /*7470*/  IMAD.U32 R4, RZ, RZ, UR8 ;  /* 0x00000008ff047e24 */ /* 0x000fe2000f8e00ff */
[----:B-1----:R-:W-:Y:S01]  /*7480*/  MOV R7, UR7 ;  /* 0x0000000700077c02 */ /* 0x002fe20008000f00 */
[----:B------:R-:W-:Y:S01]  /*7490*/  IMAD.U32 R6, RZ, RZ, UR6 ;  /* 0x00000006ff067e24 */ /* 0x000fe2000f8e00ff */
[----:B------:R-:W-:Y:S01]  /*74a0*/  MOV R11, UR5 ;  /* 0x00000005000b7c02 */ /* 0x000fe20008000f00 */
[----:B------:R-:W-:Y:S02]  /*74b0*/  IMAD.U32 R10, RZ, RZ, UR4 ;  /* 0x00000004ff0a7e24 */ /* 0x000fe4000f8e00ff */
[----:B------:R-:W-:Y:S07]  /*74c0*/  LEPC R20, `(.L_x_133) ;  /* 0x000000001014794e */ /* 0x000fee0000000000 */
[----:B---345:R-:W-:Y:S05]  /*74d0*/  CALL.ABS.NOINC R14 ;  /* 0x000000000e007343 */ /* 0x038fea0003c00000 */
.L_x_133:
[----:B------:R-:W1:Y:S01]  /*74e0*/  LDCU.64 UR8, c[0x4][0x80] ;  /* 0x01001000ff0877ac */ /* 0x000e620008000a00 */
[----:B------:R-:W2:Y:S01]  /*74f0*/  LDC.64 R2, c[0x4][R2] ;  /* 0x0100000002027b82 */ /* 0x000ea20000000a00 */
[----:B------:R-:W-:Y:S02]  /*7500*/  HFMA2 R12, -RZ, RZ, 0, 5.9604644775390625e-08 ;  /* 0x00000001ff0c7431 */ /* 0x000fe400000001ff */
[----:B------:R-:W-:Y:S02]  /*7510*/  IMAD.MOV.U32 R8, RZ, RZ, 0x70 ;  /* 0x00000070ff087424 */ /* 0x000fe400078e00ff */
[----:B------:R-:W-:Y:S01]  /*7520*/  IMAD.MOV.U32 R13, RZ, RZ, RZ ;  /* 0x000000ffff0d7224 */ /* 0x000fe200078e00ff */
[----:B------:R-:W3:Y:S01]  /*7530*/  LDCU.64 UR6, c[0x4][0x88] ;  /* 0x01001100ff0677ac */ /* 0x000ee20008000a00 */
[----:B------:R-:W4:Y:S01]  /*7540*/  LDCU.64 UR4, c[0x4][0x8] ;  /* 0x01000100ff0477ac */ /* 0x000f220008000a00 */
[----:B-1----:R-:W-:Y:S02]  /*7550*/  MOV R4, UR8 ;  /* 0x0000000800047c02 */ /* 0x002fe40008000f00 */
[----:B------:R-:W-:Y:S02]  /*7560*/  MOV R5, UR9 ;  /* 0x0000000900057c02 */ /* 0x000fe40008000f00 */
[----:B---3--:R-:W-:Y:S01]  /*7570*/  MOV R7, UR7 ;  /* 0x0000000700077c02 */ /* 0x008fe20008000f00 */
[----:B------:R-:W-:Y:S01]  /*7580*/  IMAD.U32 R6, RZ, RZ, UR6 ;  /* 0x00000006ff067e24 */ /* 0x000fe2000f8e00ff */
[----:B----4-:R-:W-:Y:S01]  /*7590*/  MOV R11, UR5 ;  /* 0x00000005000b7c02 */ /* 0x010fe20008000f00 */
[----:B------:R-:W-:Y:S02]  /*75a0*/  IMAD.U32 R10, RZ, RZ, UR4 ;  /* 0x00000004ff0a7e24 */ /* 0x000fe4000f8e00ff */
[----:B------:R-:W-:Y:S07]  /*75b0*/  LEPC R20, `(.L_x_132) ;  /* 0x000000001014794e */ /* 0x000fee0000000000 */
[----:B--2---:R-:W-:Y:S05]  /*75c0*/  CALL.ABS.NOINC R2 ;  /* 0x0000000002007343 */ /* 0x004fea0003c00000 */
.L_x_132:
[----:B------:R-:W-:Y:S02]  /*75d0*/  R2UR UR6, R52 ;  /* 0x00000000340672ca */ /* 0x000fe400000e0000 */
[----:B------:R-:W-:Y:S02]  /*75e0*/  R2UR UR5, R49 ;  /* 0x00000000310572ca */ /* 0x000fe400000e0000 */
[----:B------:R-:W-:Y:S02]  /*75f0*/  R2UR UR4, R48 ;  /* 0x00000000300472ca */ /* 0x000fe400000e0000 */
[----:B------:R-:W-:Y:S02]  /*7600*/  ISETP.NE.U32.AND P4, PT, R42, RZ, PT ;  /* 0x000000ff2a00720c */ /* 0x000fe40003f85070 */
[----:B------:R-:W-:Y:S02]  /*7610*/  ISETP.NE.U32.AND P2, PT, RZ, UR60, PT ;  /* 0x0000003cff007c0c */ /* 0x000fe4000bf45070 */
[----:B------:R-:W-:Y:S02]  /*7620*/  ISETP.NE.AND.EX P4, PT, R43, RZ, PT, P4 ;  /* 0x000000ff2b00720c */ /* 0x000fe40003f85340 */
[----:B------:R-:W-:Y:S01]  /*7630*/  ISETP.NE.AND.EX P2, PT, RZ, UR61, PT, P2 ;  /* 0x0000003dff007c0c */ /* 0x000fe2000bf45320 */
[----:B------:R-:W-:Y:S02]  /*7640*/  UISETP.NE.AND UP2, UPT, UR6, URZ, UPT ;  /* 0x000000ff0600728c */ /* 0x000fe4000bf45270 */
[----:B------:R-:W-:Y:S04]  /*7650*/  UISETP.NE.U32.AND UP0, UPT, UR5, URZ, UPT ;  /* 0x000000ff0500728c */ /* 0x000fe8000bf05070 */
[----:B------:R-:W-:Y:S01]  /*7660*/  UISETP.NE.AND.EX UP1, UPT, UR4, URZ, UPT, UP0 ;  /* 0x000000ff0400728c */ /* 0x000fe2000bf25300 */
[----:B------:R-:W-:Y:S01]  /*7670*/  PLOP3.LUT P1, PT, PT, PT, UP2, 0x80, 0x8 ;  /* 0x000000000008781c */ /* 0x000fe20003f2f028 */
[----:B------:R-:W-:Y:S03]  /*7680*/  UPLOP3.LUT UP0, UPT, UPT, UPT, UPT, 0x40, 0x4 ;  /* 0x000000000004789c */ /* 0x000fe60003f0e870 */
[----:B------:R-:W-:Y:S06]  /*7690*/  @UP2 UPLOP3.LUT UP0, UPT, UPT, UPT, UP1, 0x80, 0x8 ;  /* 0x000000000008289c */ /* 0x000fec0003f0f010 */
[----:B------:R-:W-:Y:S01]  /*76a0*/  PLOP3.LUT P0, PT, PT, PT, UP0, 0x80, 0x8 ;  /* 0x000000000008781c */ /* 0x000fe20003f0f008 */
[----:B------:R-:W-:Y:S01]  /*76b0*/  @!UPT UIADD3 URZ, UPT, UPT, URZ, URZ, URZ ;  /* 0x000000fffffff290 */ /* 0x000fe2000fffe0ff */
[----:B------:R-:W-:Y:S11]  /*76c0*/  BRA.U !UP1, `(.L_x_134) ;  /* 0x0000000109407547 */ /* 0x000ff6000b800000 */
[----:B------:R-:W-:Y:S01]  /*76d0*/  UISETP.NE.U32.AND UP0, UPT, UR60, URZ, UPT ;  /* 0x000000ff3c00728c */ /* 0x000fe2000bf05070 */
[----:B------:R-:W-:Y:S01]  /*76e0*/  R2UR UR6, R49 ;  /* 0x00000000310672ca */ /* 0x000fe200000e0000 */
[----:B------:R-:W2:Y:S01]  /*76f0*/  LDCU.64 UR8, c[0x0][0x358] ;  /* 0x00006b00ff0877ac */ /* 0x000ea20008000a00 */
[----:B------:R-:W-:Y:S02]  /*7700*/  HFMA2 R46, -RZ, RZ, 0, 5.9604644775390625e-08 ;  /* 0x00000001ff2e7431 */ /* 0x000fe400000001ff */
[----:B-1----:R-:W-:Y:S01]  /*7710*/  IMAD.MOV.U32 R0, RZ, RZ, 0x1 ;  /* 0x00000001ff007424 */ /* 0x002fe200078e00ff */
[----:B------:R-:W-:Y:S06]  /*7720*/  UISETP.NE.AND.EX UP0, UPT, UR61, URZ, UPT, UP0 ;  /* 0x000000ff3d00728c */ /* 0x000fec000bf05300 */
[----:B------:R-:W-:Y:S05]  /*7730*/  PLOP3.LUT P3, PT, PT, PT, UP0, 0x80, 0x8 ;  /* 0x000000000008781c */ /* 0x000fea0003f6f008 */
[----:B------:R-:W1:Y:S01]  /*7740*/  @UP0 LDCU.64 UR4, c[0x0][0x888] ;  /* 0x00011100ff0407ac */ /* 0x000e620008000a00 */
[----:B------:R-:W-:Y:S07]  /*7750*/  @UP0 UIMAD UR6, UR36, UR6, URZ ;  /* 0x00000006240602a4 */ /* 0x000fee000f8e02ff */
[----:B------:R-:W-:Y:S01]  /*7760*/  @!P3 PRMT R46, R0, 0x7610, R46 ;  /* 0x00007610002eb816 */ /* 0x000fe2000000002e */
[----:B-1----:R-:W-:Y:S06]  /*7770*/  @UP0 UIMAD.WIDE UR4, UR6, 0x4, UR4 ;  /* 0x00000004060408a5 */ /* 0x002fec000f8e0204 */
[----:B-----5:R-:W-:Y:S02]  /*7780*/  IMAD.U32 R26, RZ, RZ, UR4 ;  /* 0x00000004ff1a7e24 */ /* 0x020fe4000f8e00ff */
[----:B------:R-:W-:Y:S03]  /*7790*/  IMAD.U32 R27, RZ, RZ, UR5 ;  /* 0x00000005ff1b7e24 */ /* 0x000fe6000f8e00ff */
[----:B------:R-:W1:Y:S02]  /*77a0*/  @!UP0 LDCU UR4, c[0x0][0x880] ;  /* 0x00011000ff0487ac */ /* 0x000e640008000800 */
[----:B--2---:R2:W5:Y:S02]  /*77b0*/  @P3 LDG.E R26, desc[UR8][R26.64] ;  /* 0x000000081a1a3981 */ /* 0x004564000c1e1900 */
[----:B-12---:R-:W-:Y:S02]  /*77c0*/  @!P3 MOV R26, UR4 ;  /* 0x00000004001abc02 */ /* 0x006fe40008000f00 */
.L_x_134:
[----:B------:R-:W-:Y:S05]  /*77d0*/  @!P4 BRA `(.L_x_135) ;  /* 0x000000000024c947 */ /* 0x000fea0003800000 */
[----:B------:R-:W-:Y:S01]  /*77e0*/  ISETP.NE.U32.AND P3, PT, R40, RZ, PT ;  /* 0x000000ff2800720c */ /* 0x000fe20003f65070 */
[----:B------:R-:W2:Y:S03]  /*77f0*/  LDCU.64 UR4, c[0x0][0x358] ;  /* 0x00006b00ff0477ac */ /* 0x000ea60008000a00 */
[----:B------:R-:W-:Y:S11]  /*7800*/  ISETP.NE.AND.EX P3, PT, R41, RZ, PT, P3 ;  /* 0x000000ff2900720c */ /* 0x000ff60003f65330 */
[----:B------:R-:W-:Y:S02]  /*7810*/  @!UPT UIADD3 URZ, UPT, UPT, URZ, URZ, URZ ;  /* 0x000000fffffff290 */ /* 0x000fe4000fffe0ff */
[----:B------:R-:W3:Y:S01]  /*7820*/  @P3 LDC.64 R2, c[0x0][0x8a8] ;  /* 0x00022a00ff023b82 */ /* 0x000ee20000000a00 */
[----:B-1----:R-:W-:Y:S04]  /*7830*/  @P3 IMAD R0, R42, UR36, RZ ;  /* 0x000000242a003c24 */ /* 0x002fe8000f8e02ff */
[----:B---3--:R-:W-:Y:S05]  /*7840*/  @P3 IMAD.WIDE R2, R0, 0x4, R2 ;  /* 0x0000000400023825 */ /* 0x008fea00078e0202 */
[----:B--2--5:R2:W5:Y:S02]  /*7850*/  @P3 LDG.E R24, desc[UR4][R2.64] ;  /* 0x0000000402183981 */ /* 0x024564000c1e1900 */
[----:B--2---:R-:W3:Y:S02]  /*7860*/  @!P3 LDC R24, c[0x0][0x8a0] ;  /* 0x00022800ff18bb82 */ /* 0x004ee40000000800 */
.L_x_135:
[----:B-----5:R-:W-:Y:S01]  /*7870*/  FSETP.NEU.AND P3, PT, R26, RZ, PT ;  /* 0x000000ff1a00720b */ /* 0x020fe20003f6d000 */
[----:B------:R-:W-:Y:S01]  /*7880*/  ULOP3.LUT UR4, UR54, 0x1, URZ, 0x3c, !UPT ;  /* 0x0000000136047892 */ /* 0x000fe2000f8e3cff */
[----:B------:R-:W-:Y:S01]  /*7890*/  SEL R4, RZ, 0xffffffff, P2 ;  /* 0xffffffffff047807 */ /* 0x000fe20001000000 */
[----:B------:R-:W-:Y:S01]  /*78a0*/  IMAD.U32 R62, RZ, RZ, UR47 ;  /* 0x0000002fff3e7e24 */ /* 0x000fe2000f8e00ff */
[----:B------:R-:W-:Y:S01]  /*78b0*/  @P1 LOP3.LUT P2, RZ, R46, 0xff, RZ, 0xc0, !PT ;  /* 0x000000ff2eff1812 */ /* 0x000fe2000784c0ff */
[----:B------:R-:W-:Y:S01]  /*78c0*/  IMAD.SHL.U32 R64, R44, 0x2, RZ ;  /* 0x000000022c407824 */ /* 0x000fe200078e00ff */
[----:B-1----:R-:W-:Y:S01]  /*78d0*/  @P1 SEL R0, RZ, 0xffffffff, P3 ;  /* 0xffffffffff001807 */ /* 0x002fe20001800000 */
[----:B------:R-:W-:Y:S01]  /*78e0*/  IMAD.U32 R66, RZ, RZ, UR4 ;  /* 0x00000004ff427e24 */ /* 0x000fe2000f8e00ff */
[----:B------:R-:W-:Y:S01]  /*78f0*/  LEA R53, R22, UR45, 0x3 ;  /* 0x0000002d16357c11 */ /* 0x000fe2000f8e18ff */
[----:B------:R-:W-:Y:S01]  /*7900*/  IMAD.SHL.U32 R62, R62, 0x1000, RZ ;  /* 0x000010003e3e7824 */ /* 0x000fe200078e00ff */
[----:B------:R-:W-:Y:S01]  /*7910*/  @P0 SEL R0, R4, R0, !P2 ;  /* 0x0000000004000207 */ /* 0x000fe20005000000 */
[----:B------:R-:W-:Y:S01]  /*7920*/  BSSY B1, `(.L_x_136) ;  /* 0x0000035000017945 */ /* 0x000fe20003800000 */
[----:B------:R-:W-:Y:S01]  /*7930*/  PLOP3.LUT P2, PT, PT, PT, UP1, 0x80, 0x8 ;  /* 0x000000000008781c */ /* 0x000fe20003f4f018 */
[----:B------:R-:W-:Y:S01]  /*7940*/  IMAD.MOV.U32 R65, RZ, RZ, 0x1 ;  /* 0x00000001ff417424 */ /* 0x000fe200078e00ff */
[----:B------:R-:W-:Y:S01]  /*7950*/  @P1 LOP3.LUT R0, R0, 0x1, RZ, 0xc0, !PT ;  /* 0x0000000100001812 */ /* 0x000fe200078ec0ff */
[----:B------:R-:W-:Y:S01]  /*7960*/  IMAD R25, R22, 0x20, R23 ;  /* 0x0000002016197824 */ /* 0x000fe200078e0217 */
[----:B------:R-:W-:Y:S01]  /*7970*/  LOP3.LUT P4, R54, R46, 0xff, RZ, 0xc0, !PT ;  /* 0x000000ff2e367812 */ /* 0x000fe2000788c0ff */
[----:B------:R-:W-:Y:S01]  /*7980*/  IMAD.U32 R63, RZ, RZ, UR47 ;  /* 0x0000002fff3f7e24 */ /* 0x000fe2000f8e00ff */
[----:B------:R-:W-:Y:S01]  /*7990*/  ISETP.NE.U32.OR P6, PT, R0, 0x1, !P1 ;  /* 0x000000010000780c */ /* 0x000fe20004fc5470 */
[----:B------:R-:W-:Y:S01]  /*79a0*/  IMAD.U32 R0, RZ, RZ, UR47 ;  /* 0x0000002fff007e24 */ /* 0x000fe2000f8e00ff */
[----:B------:R-:W-:Y:S02]  /*79b0*/  SEL R3, RZ, 0xffffffff, P3 ;  /* 0xffffffffff037807 */ /* 0x000fe40001800000 */
[----:B------:R-:W-:Y:S02]  /*79c0*/  CS2R R38, SRZ ;  /* 0x0000000000267805 */ /* 0x000fe4000001ff00 */
[----:B------:R-:W-:Y:S02]  /*79d0*/  P2R R60, PR, RZ, 0x40 ;  /* 0x00000040ff3c7803 */ /* 0x000fe40000000000 */
[----:B------:R-:W-:Y:S02]  /*79e0*/  CS2R R36, SRZ ;  /* 0x0000000000247805 */ /* 0x000fe4000001ff00 */
[----:B------:R-:W-:Y:S02]  /*79f0*/  LEA R0, R0, UR45, 0x3 ;  /* 0x0000002d00007c11 */ /* 0x000fe4000f8e18ff */
[----:B------:R-:W-:Y:S02]  /*7a00*/  CS2R R30, SRZ ;  /* 0x00000000001e7805 */ /* 0x000fe4000001ff00 */
[----:B------:R-:W-:Y:S02]  /*7a10*/  @P2 SEL R3, R4, R3, !P4 ;  /* 0x0000000304032207 */ /* 0x000fe40006000000 */
[----:B------:R-:W-:Y:S02]  /*7a20*/  CS2R R28, SRZ ;  /* 0x00000000001c7805 */ /* 0x000fe4000001ff00 */
[----:B------:R-:W-:Y:S02]  /*7a30*/  IADD3 R27, PT, PT, R62, UR45, R64 ;  /* 0x0000002d3e1b7c10 */ /* 0x000fe4000fffe040 */
[----:B------:R-:W-:Y:S02]  /*7a40*/  LOP3.LUT R3, R3, 0x1, RZ, 0xc0, !PT ;  /* 0x0000000103037812 */ /* 0x000fe400078ec0ff */
[----:B------:R-:W-:Y:S02]  /*7a50*/  @P6 SHF.L.U32 R2, R66, 0x1f, RZ ;  /* 0x0000001f42026819 */ /* 0x000fe400000006ff */
[----:B------:R-:W-:Y:S02]  /*7a60*/  ISETP.NE.U32.AND P5, PT, R3, 0x1, PT ;  /* 0x000000010300780c */ /* 0x000fe40003fa5070 */
[----:B------:R1:W2:Y:S02]  /*7a70*/  @P6 SYNCS.PHASECHK.TRANS64.TRYWAIT P1, [R0+URZ+0x230], R2 ;  /* 0x00023002000065a7 */ /* 0x0002a400080211ff */
[----:B------:R-:W-:Y:S02]  /*7a80*/  P2R R67, PR, RZ, 0x20 ;  /* 0x00000020ff437803 */ /* 0x000fe40000000000 */
[----:B-1----:R-:W-:Y:S04]  /*7a90*/  SHF.L.U32 R2, R57, 0x1f, RZ ;  /* 0x0000001f39027819 */ /* 0x002fe800000006ff */
[----:B------:R1:W4:Y:S01]  /*7aa0*/  SYNCS.PHASECHK.TRANS64.TRYWAIT P0, [R53+URZ+0x290], R2 ;  /* 0x00029002350075a7 */ /* 0x00032200080011ff */
[----:B--2---:R-:W-:Y:S01]  /*7ab0*/  @P6 SEL R65, RZ, 0x1, !P1 ;  /* 0x00000001ff416807 */ /* 0x004fe20004800000 */
[----:B-1----:R-:W-:Y:S06]  /*7ac0*/  @!P6 BRA `(.L_x_137) ;  /* 0x000000000068e947 */ /* 0x002fec0003800000 */
[----:B------:R-:W-:Y:S01]  /*7ad0*/  LOP3.LUT P6, RZ, R45, 0x40, RZ, 0xc0, !PT ;  /* 0x000000402dff7812 */ /* 0x000fe200078cc0ff */
[----:B------:R-:W-:Y:S01]  /*7ae0*/  VIADD R3, R27, 0x400 ;  /* 0x000004001b037836 */ /* 0x000fe20000000000 */
[----:B------:R-:W-:Y:S01]  /*7af0*/  ISETP.NE.AND P2, PT, R65, RZ, PT ;  /* 0x000000ff4100720c */ /* 0x000fe20003f45270 */
[----:B------:R-:W-:Y:S01]  /*7b00*/  BSSY B0, `(.L_x_138) ;  /* 0x000000d000007945 */ /* 0x000fe20003800000 */
[----:B------:R-:W-:Y:S01]  /*7b10*/  PLOP3.LUT P1, PT, PT, PT, PT, 0x8, 0x80 ;  /* 0x000000000080781c */ /* 0x000fe20003f2e170 */
[----:B------:R-:W-:Y:S01]  /*7b20*/  @P5 VIADD R4, R27, 0x410 ;  /* 0x000004101b045836 */ /* 0x000fe20000000000 */
[----:B------:R-:W-:Y:S02]  /*7b30*/  @P5 PLOP3.LUT P1, PT, P6, PT, PT, 0x80, 0x8 ;  /* 0x000000000008581c */ /* 0x000fe4000372f070 */
[----:B------:R-:W-:Y:S02]  /*7b40*/  CS2R R38, SRZ ;  /* 0x0000000000267805 */ /* 0x000fe4000001ff00 */
[----:B------:R-:W-:Y:S02]  /*7b50*/  CS2R R36, SRZ ;  /* 0x0000000000247805 */ /* 0x000fe4000001ff00 */
[----:B------:R-:W-:Y:S02]  /*7b60*/  CS2R R30, SRZ ;  /* 0x00000000001e7805 */ /* 0x000fe4000001ff00 */
[----:B------:R-:W-:Y:S05]  /*7b70*/  CS2R R28, SRZ ;  /* 0x00000000001c7805 */ /* 0x000fea000001ff00 */
[----:B------:R-:W-:Y:S01]  /*7b80*/  @P1 VIADD R4, R3, 0xfffffff0 ;  /* 0xfffffff003041836 */ /* 0x000fe20000000000 */
[----:B------:R-:W-:Y:S06]  /*7b90*/  @P2 BRA `(.L_x_139) ;  /* 0x00000000000c2947 */ /* 0x000fec0003800000 */
[----:B------:R-:W-:Y:S04]  /*7ba0*/  SHF.L.U32 R3, R66, 0x1f, RZ ;  /* 0x0000001f42037819 */ /* 0x000fe800000006ff */
[----:B------:R-:W1:Y:S02]  /*7bb0*/  SYNCS.PHASECHK.TRANS64.TRYWAIT P1, [R0+URZ+0x230], R3 ;  /* 0x00023003000075a7 */ /* 0x000e6400080211ff */
[----:B-1----:R-:W-:Y:S05]  /*7bc0*/  @!P1 BRA `(.L_x_140) ;  /* 0x0000002800f09947 */ /* 0x002fea0003800000 */
.L_x_139:
[----:B------:R-:W-:Y:S05]  /*7bd0*/  BSYNC B0 ;  /* 0x0000000000007941 */ /* 0x000fea0003800000 */
.L_x_138:
[----:B------:R-:W-:Y:S01]  /*7be0*/  UIADD3 UR4, UPT, UPT, UR47, 0x1, URZ ;  /* 0x000000012f047890 */ /* 0x000fe2000fffe0ff */
[----:B------:R-:W-:Y:S03]  /*7bf0*/  ISETP.NE.AND P1, PT, R67, RZ, PT ;  /* 0x000000ff4300720c */ /* 0x000fe60003f25270 */
[----:B------:R-:W-:Y:S04]  /*7c00*/  UISETP.NE.AND UP0, UPT, UR4, 0x3, UPT ;  /* 0x000000030400788c */ /* 0x000fe8000bf05270 */
[----:B------:R-:W-:Y:S02]  /*7c10*/  USEL UR5, URZ, 0x1, UP0 ;  /* 0x00000001ff057887 */ /* 0x000fe40008000000 */
[----:B------:R-:W-:Y:S04]  /*7c20*/  USEL UR4, UR4, URZ, UP0 ;  /* 0x000000ff04047287 */ /* 0x000fe80008000000 */
[----:B------:R2:W1:Y:S01]  /*7c30*/  @P1 LDS.128 R36, [R4] ;  /* 0x0000000004241984 */ /* 0x0004620000000c00 */
[----:B------:R-:W-:Y:S01]  /*7c40*/  LOP3.LUT R66, R66, UR5, RZ, 0x3c, !PT ;  /* 0x0000000542427c12 */ /* 0x000fe2000f8e3cff */
[----:B------:R-:W-:Y:S02]  /*7c50*/  IMAD.U32 R63, RZ, RZ, UR4 ;  /* 0x00000004ff3f7e24 */ /* 0x000fe4000f8e00ff */
[----:B------:R2:W1:Y:S04]  /*7c60*/  @P1 LDS.128 R28, [R27+0x400] ;  /* 0x000400001b1c1984 */ /* 0x0004680000000c00 */
.L_x_137:
[----:B------:R-:W-:Y:S05]  /*7c70*/  BSYNC B1 ;  /* 0x0000000000017941 */ /* 0x000fea0003800000 */
.L_x_136:
[----:B-1----:R-:W-:Y:S04]  /*7c80*/  SHF.R.U32.HI R0, RZ, 0x15, R25 ;  /* 0x00000015ff007819 */ /* 0x002fe80000011619 */
[----:B------:R-:W-:Y:S01]  /*7c90*/  LOP3.LUT P1, RZ, R0, 0x3, R47, 0x48, !PT ;  /* 0x0000000300ff7812 */ /* 0x000fe2000782482f */
[----:B------:R-:W-:Y:S01]  /*7ca0*/  @!UPT UIADD3 URZ, UPT, UPT, URZ, URZ, URZ ;  /* 0x000000fffffff290 */ /* 0x000fe2000fffe0ff */
[----:B----4-:R-:W-:Y:S11]  /*7cb0*/  @P0 BRA `(.L_x_141) ;  /* 0x0000000000080947 */ /* 0x010ff60003800000 */
[----:B------:R-:W1:Y:S02]  /*7cc0*/  SYNCS.PHASECHK.TRANS64.TRYWAIT P0, [R53+URZ+0x290], R2 ;  /* 0x00029002350075a7 */ /* 0x000e6400080011ff */
[----:B-1----:R-:W-:Y:S05]  /*7cd0*/  @!P0 BRA `(.L_x_142) ;  /* 0x0000002800c08947 */ /* 0x002fea0003800000 */
.L_x_141:
[----:B------:R-:W-:Y:S05]  /*7ce0*/  @!P1 BRA `(.L_x_143) ;  /* 0x0000000000409947 */ /* 0x000fea0003800000 */
[----:B------:R-:W4:Y:S01]  /*7cf0*/  LDCU.64 UR8, c[0x4][0x70] ;  /* 0x01000e00ff0877ac */ /* 0x000f220008000a00 */
[----:B------:R-:W-:Y:S01]  /*7d00*/  MOV R3, 0x0 ;  /* 0x0000000000037802 */ /* 0x000fe20000000f00 */
[----:B------:R-:W-:Y:S02]  /*7d10*/  HFMA2 R12, -RZ, RZ, 0, 5.9604644775390625e-08 ;  /* 0x00000001ff0c7431 */ /* 0x000fe400000001ff */
[----:B------:R-:W-:Y:S02]  /*7d20*/  IMAD.MOV.U32 R8, RZ, RZ, 0x192 ;  /* 0x00000192ff087424 */ /* 0x000fe400078e00ff */
[----:B------:R-:W-:Y:S01]  /*7d30*/  IMAD.MOV.U32 R13, RZ, RZ, RZ ;  /* 0x000000ffff0d7224 */ /* 0x000fe200078e00ff */
[----:B------:R-:W5:Y:S01]  /*7d40*/  LDCU.64 UR6, c[0x4][0x78] ;  /* 0x01000f00ff0677ac */ /* 0x000f620008000a00 */
[----:B-1----:R-:W1:Y:S01]  /*7d50*/  LDC.64 R2, c[0x4][R3] ;  /* 0x0100000003027b82 */ /* 0x002e620000000a00 */
[----:B------:R-:W3:Y:S01]  /*7d60*/  LDCU.64 UR4, c[0x4][0x10] ;  /* 0x01000200ff0477ac */ /* 0x000ee20008000a00 */
[----:B----4-:R-:W-:Y:S01]  /*7d70*/  MOV R5, UR9 ;  /* 0x0000000900057c02 */ /* 0x010fe20008000f00 */
[----:B--2---:R-:W-:Y:S01]  /*7d80*/  IMAD.U32 R4, RZ, RZ, UR8 ;  /* 0x00000008ff047e24 */ /* 0x004fe2000f8e00ff */
[----:B-----5:R-:W-:Y:S01]  /*7d90*/  MOV R7, UR7 ;  /* 0x0000000700077c02 */ /* 0x020fe20008000f00 */
[----:B------:R-:W-:Y:S01]  /*7da0*/  IMAD.U32 R6, RZ, RZ, UR6 ;  /* 0x00000006ff067e24 */ /* 0x000fe2000f8e00ff */
[----:B---3--:R-:W-:Y:S01]  /*7db0*/  MOV R11, UR5 ;  /* 0x00000005000b7c02 */ /* 0x008fe20008000f00 */
[----:B------:R-:W-:Y:S02]  /*7dc0*/  IMAD.U32 R10, RZ, RZ, UR4 ;  /* 0x00000004ff0a7e24 */ /* 0x000fe4000f8e00ff */
[----:B------:R-:W-:Y:S07]  /*7dd0*/  LEPC R20, `(.L_x_143) ;  /* 0x000000001014794e */ /* 0x000fee0000000000 */
[----:B-1----:R-:W-:Y:S05]  /*7de0*/  CALL.ABS.NOINC R2 ;  /* 0x0000000002007343 */ /* 0x002fea0003c00000 */
.L_x_143:
[----:B------:R-:W-:Y:S01]  /*7df0*/  SHF.L.U32 R3, R28, 0x10, RZ ;  /* 0x000000101c037819 */ /* 0x000fe200000006ff */
[----:B------:R-:W-:Y:S05]  /*7e00*/  WARPSYNC.ALL ;  /* 0x0000000000007948 */ /* 0x000fea0003800000 */
[----:B------:R-:W-:Y:S01]  /*7e10*/  R2UR UR4, R25 ;  /* 0x00000000190472ca */ /* 0x000fe200000e0000 */
[----:B------:R-:W-:Y:S01]  /*7e20*/  BSSY.RECONVERGENT B0, `(.L_x_144) ;  /* 0x0000056000007945 */ /* 0x000fe20003800200 */
[C---:B------:R-:W-:Y:S02]  /*7e30*/  SHF.L.U32 R20, R29.reuse, 0x10, RZ ;  /* 0x000000101d147819 */ /* 0x040fe400000006ff */
[----:B------:R-:W-:Y:S02]  /*7e40*/  LOP3.LUT R21, R29, 0xffff0000, RZ, 0xc0, !PT ;  /* 0xffff00001d157812 */ /* 0x000fe400078ec0ff */
[----:B------:R-:W-:Y:S02]  /*7e50*/  MOV R61, 0x10 ;  /* 0x00000010003d7802 */ /* 0x000fe40000000f00 */
[----:B------:R-:W-:Y:S02]  /*7e60*/  LOP3.LUT P6, RZ, R45, 0x40, RZ, 0xc0, !PT ;  /* 0x000000402dff7812 */ /* 0x000fe400078cc0ff */
[----:B------:R-:W-:Y:S02]  /*7e70*/  ISETP.NE.AND P0, PT, R58, RZ, PT ;  /* 0x000000ff3a00720c */ /* 0x000fe40003f05270 */
[----:B------:R-:W-:Y:S01]  /*7e80*/  SEL R61, R61, 0xfffffff0, !P6 ;  /* 0xfffffff03d3d7807 */ /* 0x000fe20007000000 */
[----:B--2---:R-:W3:Y:S02]  /*7e90*/  LDTM.x16 R4, tmem[UR4] ;  /* 0x00000004000479ee */ /* 0x004ee40008240000 */
[----:B---3--:R-:W-:Y:S01]  /*7ea0*/  FMUL R0, R24, R4 ;  /* 0x0000000418007220 */ /* 0x008fe20000400000 */
[----:B------:R-:W-:Y:S01]  /*7eb0*/  LOP3.LUT R4, R28, 0xffff0000, RZ, 0xc0, !PT ;  /* 0xffff00001c047812 */ /* 0x000fe200078ec0ff */
[C---:B-1----:R-:W-:Y:S01]  /*7ec0*/  FMUL R2, R24.reuse, R5 ;  /* 0x0000000518027220 */ /* 0x042fe20000400000 */
[----:B------:R-:W-:Y:S01]  /*7ed0*/  FMUL R7, R24, R7 ;  /* 0x0000000718077220 */ /* 0x000fe20000400000 */
[----:B------:R-:W-:Y:S01]  /*7ee0*/  FFMA R0, R26, R3, R0 ;  /* 0x000000031a007223 */ /* 0x000fe20000000000 */
[----:B------:R-:W-:Y:S01]  /*7ef0*/  FMUL R3, R24, R6 ;  /* 0x0000000618037220 */ /* 0x000fe20000400000 */
[----:B------:R-:W-:Y:S01]  /*7f00*/  FFMA R2, R26, R4, R2 ;  /* 0x000000041a027223 */ /* 0x000fe20000000002 */
[C---:B------:R-:W-:Y:S01]  /*7f10*/  FMUL R4, R24.reuse, R8 ;  /* 0x0000000818047220 */ /* 0x040fe20000400000 */
[C---:B------:R-:W-:Y:S01]  /*7f20*/  FMUL R8, R24.reuse, R12 ;  /* 0x0000000c18087220 */ /* 0x040fe20000400000 */
[----:B------:R-:W-:Y:S01]  /*7f30*/  FMUL R12, R24, R16 ;  /* 0x00000010180c7220 */ /* 0x000fe20000400000 */
[----:B------:R-:W-:Y:S01]  /*7f40*/  SHF.L.U32 R16, R30, 0x10, RZ ;  /* 0x000000101e107819 */ /* 0x000fe200000006ff */
[----:B------:R-:W-:Y:S01]  /*7f50*/  FFMA R3, R26, R20, R3 ;  /* 0x000000141a037223 */ /* 0x000fe20000000003 */
[----:B------:R-:W-:Y:S01]  /*7f60*/  F2FP.BF16.F32.PACK_AB R32, R2, R0 ;  /* 0x000000000220723e */ /* 0x000fe200000010ff */
[----:B------:R-:W-:Y:S01]  /*7f70*/  FFMA R7, R26, R21, R7 ;  /* 0x000000151a077223 */ /* 0x000fe20000000007 */
[----:B------:R-:W-:Y:S01]  /*7f80*/  LOP3.LUT R0, R30, 0xffff0000, RZ, 0xc0, !PT ;  /* 0xffff00001e007812 */ /* 0x000fe200078ec0ff */
[----:B------:R-:W-:Y:S01]  /*7f90*/  FMUL R5, R24, R9 ;  /* 0x0000000918057220 */ /* 0x000fe20000400000 */
[C---:B------:R-:W-:Y:S01]  /*7fa0*/  SHF.L.U32 R2, R31.reuse, 0x10, RZ ;  /* 0x000000101f027819 */ /* 0x040fe200000006ff */
[----:B------:R-:W-:Y:S01]  /*7fb0*/  FFMA R4, R26, R16, R4 ;  /* 0x000000101a047223 */ /* 0x000fe20000000004 */
[----:B------:R-:W-:Y:S01]  /*7fc0*/  LOP3.LUT R16, R31, 0xffff0000, RZ, 0xc0, !PT ;  /* 0xffff00001f107812 */ /* 0x000fe200078ec0ff */
[----:B------:R-:W-:Y:S01]  /*7fd0*/  FMUL R6, R24, R10 ;  /* 0x0000000a18067220 */ /* 0x000fe20000400000 */
[----:B------:R-:W-:Y:S01]  /*7fe0*/  F2FP.BF16.F32.PACK_AB R33, R7, R3 ;  /* 0x000000030721723e */ /* 0x000fe200000010ff */
[----:B------:R-:W-:Y:S01]  /*7ff0*/  FFMA R5, R26, R0, R5 ;  /* 0x000000001a057223 */ /* 0x000fe20000000005 */
[----:B------:R-:W-:Y:S01]  /*8000*/  SHF.L.U32 R0, R36, 0x10, RZ ;  /* 0x0000001024007819 */ /* 0x000fe200000006ff */
[----:B------:R-:W-:Y:S01]  /*8010*/  FMUL R11, R24, R11 ;  /* 0x0000000b180b7220 */ /* 0x000fe20000400000 */
[----:B------:R-:W-:Y:S01]  /*8020*/  FFMA R6, R26, R2, R6 ;  /* 0x000000021a067223 */ /* 0x000fe20000000006 */
[----:B------:R-:W-:Y:S01]  /*8030*/  LOP3.LUT R2, R36, 0xffff0000, RZ, 0xc0, !PT ;  /* 0xffff000024027812 */ /* 0x000fe200078ec0ff */
[----:B------:R-:W-:Y:S01]  /*8040*/  FMUL R9, R24, R13 ;  /* 0x0000000d18097220 */ /* 0x000fe20000400000 */
[C---:B------:R-:W-:Y:S01]  /*8050*/  FFMA R11, R26.reuse, R16, R11 ;  /* 0x000000101a0b7223 */ /* 0x040fe2000000000b */
[C---:B------:R-:W-:Y:S01]  /*8060*/  SHF.L.U32 R3, R37.reuse, 0x10, RZ ;  /* 0x0000001025037819 */ /* 0x040fe200000006ff */
[----:B------:R-:W-:Y:S01]  /*8070*/  FFMA R8, R26, R0, R8 ;  /* 0x000000001a087223 */ /* 0x000fe20000000008 */
[C---:B------:R-:W-:Y:S01]  /*8080*/  FMUL R10, R24.reuse, R14 ;  /* 0x0000000e180a7220 */ /* 0x040fe20000400000 */
[----:B------:R-:W-:Y:S01]  /*8090*/  LOP3.LUT R0, R37, 0xffff0000, RZ, 0xc0, !PT ;  /* 0xffff000025007812 */ /* 0x000fe200078ec0ff */
[----:B------:R-:W-:Y:S01]  /*80a0*/  FMUL R15, R24, R15 ;  /* 0x0000000f180f7220 */ /* 0x000fe20000400000 */
[C---:B------:R-:W-:Y:S01]  /*80b0*/  FFMA R9, R26.reuse, R2, R9 ;  /* 0x000000021a097223 */ /* 0x040fe20000000009 */
[----:B------:R-:W-:Y:S01]  /*80c0*/  FFMA R10, R26, R3, R10 ;  /* 0x000000031a0a7223 */ /* 0x000fe2000000000a */
[----:B------:R-:W-:Y:S01]  /*80d0*/  SHF.L.U32 R2, R38, 0x10, RZ ;  /* 0x0000001026027819 */ /* 0x000fe200000006ff */
[----:B------:R-:W-:Y:S01]  /*80e0*/  FFMA R15, R26, R0, R15 ;  /* 0x000000001a0f7223 */ /* 0x000fe2000000000f */
[----:B------:R-:W-:Y:S01]  /*80f0*/  F2FP.BF16.F32.PACK_AB R34, R5, R4 ;  /* 0x000000040522723e */ /* 0x000fe200000010ff */
[----:B------:R-:W-:Y:S01]  /*8100*/  FMUL R13, R24, R17 ;  /* 0x00000011180d7220 */ /* 0x000fe20000400000 */
[----:B------:R-:W-:Y:S01]  /*8110*/  LOP3.LUT R3, R38, 0xffff0000, RZ, 0xc0, !PT ;  /* 0xffff000026037812 */ /* 0x000fe200078ec0ff */
[C---:B------:R-:W-:Y:S01]  /*8120*/  FMUL R14, R24.reuse, R18 ;  /* 0x00000012180e7220 */ /* 0x040fe20000400000 */
[C---:B------:R-:W-:Y:S01]  /*8130*/  SHF.L.U32 R4, R39.reuse, 0x10, RZ ;  /* 0x0000001027047819 */ /* 0x040fe200000006ff */
[----:B------:R-:W-:Y:S01]  /*8140*/  FMUL R19, R24, R19 ;  /* 0x0000001318137220 */ /* 0x000fe20000400000 */
[----:B------:R-:W-:Y:S01]  /*8150*/  LOP3.LUT R0, R39, 0xffff0000, RZ, 0xc0, !PT ;  /* 0xffff000027007812 */ /* 0x000fe200078ec0ff */
[C---:B------:R-:W-:Y:S01]  /*8160*/  FFMA R12, R26.reuse, R2, R12 ;  /* 0x000000021a0c7223 */ /* 0x040fe2000000000c */
[----:B------:R-:W-:Y:S01]  /*8170*/  F2FP.BF16.F32.PACK_AB R35, R11, R6 ;  /* 0x000000060b23723e */ /* 0x000fe200000010ff */
[C---:B------:R-:W-:Y:S01]  /*8180*/  FFMA R13, R26.reuse, R3, R13 ;  /* 0x000000031a0d7223 */ /* 0x040fe2000000000d */
[C---:B------:R-:W-:Y:S01]  /*8190*/  FFMA R14, R26.reuse, R4, R14 ;  /* 0x000000041a0e7223 */ /* 0x040fe2000000000e */
[----:B------:R-:W-:Y:S01]  /*81a0*/  FFMA R19, R26, R0, R19 ;  /* 0x000000001a137223 */ /* 0x000fe20000000013 */
[----:B------:R-:W-:Y:S01]  /*81b0*/  F2FP.BF16.F32.PACK_AB R8, R9, R8 ;  /* 0x000000080908723e */ /* 0x000fe200000010ff */
[----:B------:R1:W-:Y:S01]  /*81c0*/  STS.128 [R27+0x400], R32 ;  /* 0x000400201b007388 */ /* 0x0003e20000000c00 */
[----:B------:R-:W-:Y:S02]  /*81d0*/  F2FP.BF16.F32.PACK_AB R9, R15, R10 ;  /* 0x0000000a0f09723e */ /* 0x000fe400000010ff */
[----:B------:R-:W-:Y:S02]  /*81e0*/  F2FP.BF16.F32.PACK_AB R10, R13, R12 ;  /* 0x0000000c0d0a723e */ /* 0x000fe400000010ff */
[----:B------:R-:W-:Y:S02]  /*81f0*/  F2FP.BF16.F32.PACK_AB R11, R19, R14 ;  /* 0x0000000e130b723e */ /* 0x000fe400000010ff */
[----:B------:R-:W-:Y:S05]  /*8200*/  IADD3 R0, PT, PT, R27, R61, RZ ;  /* 0x0000003d1b007210 */ /* 0x000fea0007ffe0ff */
[----:B------:R1:W-:Y:S01]  /*8210*/  STS.128 [R0+0x400], R8 ;  /* 0x0004000800007388 */ /* 0x0003e20000000c00 */
[----:B------:R-:W-:Y:S01]  /*8220*/  @!PT LDS RZ, [RZ] ;  /* 0x00000000fffff984 */ /* 0x000fe20000000800 */
[----:B------:R-:W-:Y:S01]  /*8230*/  @!PT LDS RZ, [RZ] ;  /* 0x00000000fffff984 */ /* 0x000fe20000000800 */
[----:B------:R-:W-:Y:S01]  /*8240*/  @!PT LDS RZ, [RZ] ;  /* 0x00000000fffff984 */ /* 0x000fe20000000800 */
[----:B------:R-:W-:Y:S01]  /*8250*/  @!PT LDS RZ, [RZ] ;  /* 0x00000000fffff984 */ /* 0x000fe20000000800 */
[----:B------:R2:W-:Y:S07]  /*8260*/  MEMBAR.ALL.CTA ;  /* 0x0000000000007992 */ /* 0x0005ee0000008000 */
[----:B--2---:R-:W2:Y:S02]  /*8270*/  FENCE.VIEW.ASYNC.S ;  /* 0x00000000000073c6 */ /* 0x004ea40000000000 */
[----:B--2---:R-:W-:Y:S06]  /*8280*/  BAR.SYNC.DEFER_BLOCKING 0x1, 0x80 ;  /* 0x0042000000007b1d */ /* 0x004fec0000010000 */
[----:B------:R-:W-:Y:S05]  /*8290*/  @P0 BRA `(.L_x_145) ;  /* 0x0000000000380947 */ /* 0x000fea0003800000 */
[----:B------:R-:W2:Y:S01]  /*82a0*/  LDCU.64 UR6, c[0x0][0x348] ;  /* 0x00006900ff0677ac */ /* 0x000ea20008000a00 */
[----:B------:R-:W-:Y:S01]  /*82b0*/  R2UR UR5, R62 ;  /* 0x000000003e0572ca */ /* 0x000fe200000e0000 */
[----:B------:R-:W-:Y:S01]  /*82c0*/  UMOV UR51, UR36 ;  /* 0x0000002400337c82 */ /* 0x000fe20008000000 */
[----:B------:R-:W-:Y:S01]  /*82d0*/  UIADD3 UR9, UPT, UPT, UR49, 0x20, URZ ;  /* 0x0000002031097890 */ /* 0x000fe2000fffe0ff */
[----:B------:R-:W-:Y:S01]  /*82e0*/  UMOV UR10, UR50 ;  /* 0x00000032000a7c82 */ /* 0x000fe20008000000 */
[----:B------:R-:W-:Y:S09]  /*82f0*/  UMOV UR11, UR36 ;  /* 0x00000024000b7c82 */ /* 0x000ff20008000000 */
[----:B------:R-:W-:Y:S02]  /*8300*/  UIADD3 UR5, UPT, UPT, UR45, UR5, URZ ;  /* 0x000000052d057290 */ /* 0x000fe4000fffe0ff */
[----:B--2---:R-:W-:Y:S02]  /*8310*/  UIADD3 UR4, UP0, UPT, UR6, 0x680, URZ ;  /* 0x0000068006047890 */ /* 0x004fe4000ff1e0ff */
[----:B------:R-:W-:Y:S02]  /*8320*/  UIADD3 UR48, UPT, UPT, UR5, 0x400, URZ ;  /* 0x0000040005307890 */ /* 0x000fe4000fffe0ff */
[----:B------:R-:W-:Y:S02]  /*8330*/  UIADD3 UR8, UPT, UPT, UR5, 0xc00, URZ ;  /* 0x00000c0005087890 */ /* 0x000fe4000fffe0ff */
[----:B------:R-:W-:Y:S09]  /*8340*/  UIADD3.X UR5, UPT, UPT, URZ, UR7, URZ, UP0, !UPT ;  /* 0x00000007ff057290 */ /* 0x000ff200087fe4ff */
[----:B------:R2:W-:Y:S01]  /*8350*/  UTMASTG.3D [UR48], [UR4] ;  /* 0x00000030040073b5 */ /* 0x0005e20008010000 */
[----:B------:R2:W-:Y:S02]  /*8360*/  UTMASTG.3D [UR8], [UR4] ;  /* 0x00000008040073b5 */ /* 0x0005e40008010000 */
[----:B--2---:R0:W-:Y:S02]  /*8370*/  UTMACMDFLUSH ;  /* 0x00000000000079b7 */ /* 0x0041e40000000000 */
.L_x_145:
[----:B------:R-:W-:Y:S05]  /*8380*/  BSYNC.RECONVERGENT B0 ;  /* 0x0000000000007941 */ /* 0x000fea0003800200 */
.L_x_144:
[----:B------:R-:W-:Y:S01]  /*8390*/  UIADD3 UR46, UPT, UPT, UR47, 0x1, URZ ;  /* 0x000000012f2e7890 */ /* 0x000fe2000fffe0ff */
[----:B------:R-:W-:Y:S03]  /*83a0*/  BSSY.RECONVERGENT B0, `(.L_x_146) ;  /* 0x0000005000007945 */ /* 0x000fe60003800200 */
[----:B------:R-:W-:Y:S04]  /*83b0*/  UISETP.NE.AND UP0, UPT, UR46, 0x3, UPT ;  /* 0x000000032e00788c */ /* 0x000fe8000bf05270 */
[----:B------:R-:W-:Y:S01]  /*83c0*/  USEL UR44, UR46, URZ, UP0 ;  /* 0x000000ff2e2c7287 */ /* 0x000fe20008000000 */
[----:B------:R-:W-:Y:S11]  /*83d0*/  @P0 BRA `(.L_x_147) ;  /* 0x0000000000040947 */ /* 0x000ff60003800000 */
[----:B------:R-:W-:Y:S04]  /*83e0*/  DEPBAR.LE SB0, 0x1 ;  /* 0x000080400000791a */ /* 0x000fe80000000000 */
.L_x_147:
[----:B------:R-:W-:Y:S05]  /*83f0*/  BSYNC.RECONVERGENT B0 ;  /* 0x0000000000007941 */ /* 0x000fea0003800200 */
.L_x_146:
[----:B------:R-:W-:Y:S01]  /*8400*/  BAR.SYNC.DEFER_BLOCKING 0x1, 0x80 ;  /* 0x0042000000007b1d */ /* 0x000fe20000010000 */
[----:B------:R-:W-:Y:S01]  /*8410*/  ISETP.NE.AND P1, PT, R60, RZ, PT ;  /* 0x000000ff3c00720c */ /* 0x000fe20003f25270 */
[----:B------:R-:W-:Y:S01]  /*8420*/  UISETP.NE.AND UP0, UPT, UR53, URZ, UPT ;  /* 0x000000ff3500728c */ /* 0x000fe2000bf05270 */
[----:B------:R-:W-:Y:S11]  /*8430*/  LEA R3, R63, UR45, 0x3 ;  /* 0x0000002d3f037c11 */ /* 0x000ff6000f8e18ff */
[----:B------:R-:W-:Y:S01]  /*8440*/  @P1 SHF.L.U32 R4, R66, 0x1f, RZ ;  /* 0x0000001f42041819 */ /* 0x000fe200000006ff */
[----:B------:R-:W-:Y:S06]  /*8450*/  BRA.U !UP0, `(.L_x_148) ;  /* 0x0000000108247547 */ /* 0x000fec000b800000 */
[----:B-1----:R-:W1:Y:S01]  /*8460*/  S2R R0, SR_CgaCtaId ;  /* 0x0000000000007919 */ /* 0x002e620000008800 */
[----:B------:R-:W-:Y:S01]  /*8470*/  IMAD.U32 R2, RZ, RZ, UR52 ;  /* 0x00000034ff027e24 */ /* 0x000fe2000f8e00ff */
[----:B------:R-:W-:Y:S04]  /*8480*/  UIADD3 UR4, UPT, UPT, UR52, 0x1, URZ ;  /* 0x0000000134047890 */ /* 0x000fe8000fffe0ff */
[----:B------:R-:W-:Y:S01]  /*8490*/  @P1 LEA R2, R2, UR45, 0x3 ;  /* 0x0000002d02021c11 */ /* 0x000fe2000f8e18ff */
[----:B------:R-:W-:Y:S04]  /*84a0*/  UISETP.NE.AND UP0, UPT, UR4, 0x3, UPT ;  /* 0x000000030400788c */ /* 0x000fe8000bf05270 */
[----:B------:R-:W-:Y:S01]  /*84b0*/  @P1 VIADD R2, R2, 0x248 ;  /* 0x0000024802021836 */ /* 0x000fe20000000000 */
[----:B------:R-:W-:Y:S04]  /*84c0*/  USEL UR52, UR4, URZ, UP0 ;  /* 0x000000ff04347287 */ /* 0x000fe80008000000 */
[----:B-1----:R-:W-:Y:S04]  /*84d0*/  @P1 PRMT R0, R0, 0x654, R2 ;  /* 0x0000065400001816 */ /* 0x002fe80000000002 */
[----:B------:R2:W-:Y:S04]  /*84e0*/  @P1 SYNCS.ARRIVE.TRANS64.RED.A1T0 RZ, [R0+URZ], RZ ;  /* 0x000000ff00ff19a7 */ /* 0x0005e800081004ff */
.L_x_148:
[----:B------:R-:W3:Y:S01]  /*84f0*/  @P1 SYNCS.PHASECHK.TRANS64.TRYWAIT P0, [R3+URZ+0x230], R4 ;  /* 0x00023004030015a7 */ /* 0x000ee200080011ff */
[----:B------:R-:W-:Y:S01]  /*8500*/  BSSY B1, `(.L_x_149) ;  /* 0x0000012000017945 */ /* 0x000fe20003800000 */
[----:B---3--:R-:W-:Y:S03]  /*8510*/  @P1 SEL R65, RZ, 0x1, !P0 ;  /* 0x00000001ff411807 */ /* 0x008fe60004000000 */
[----:B------:R-:W-:Y:S05]  /*8520*/  @!P1 BRA `(.L_x_150) ;  /* 0x00000000003c9947 */ /* 0x000fea0003800000 */
[----:B------:R-:W-:Y:S01]  /*8530*/  ISETP.NE.AND P1, PT, R67, RZ, PT ;  /* 0x000000ff4300720c */ /* 0x000fe20003f25270 */
[----:B------:R-:W-:Y:S01]  /*8540*/  BSSY B0, `(.L_x_151) ;  /* 0x0000009000007945 */ /* 0x000fe20003800000 */
[----:B------:R-:W-:Y:S11]  /*8550*/  ISETP.NE.AND P0, PT, R65, RZ, PT ;  /* 0x000000ff4100720c */ /* 0x000ff60003f05270 */
[----:B------:R-:W-:Y:S05]  /*8560*/  @P1 IMAD R63, R63, 0x1000, R64 ;  /* 0x000010003f3f1824 */ /* 0x000fea00078e0240 */
[----:B-12---:R-:W-:Y:S05]  /*8570*/  @P1 IADD3 R0, PT, PT, R63, UR45, RZ ;  /* 0x0000002d3f001c10 */ /* 0x006fea000fffe0ff */
[----:B------:R-:W-:Y:S01]  /*8580*/  @P1 IMAD.IADD R0, R61, 0x1, R0 ;  /* 0x000000013d001824 */ /* 0x000fe200078e0200 */
[----:B------:R-:W-:Y:S06]  /*8590*/  @P0 BRA `(.L_x_152) ;  /* 0x00000000000c0947 */ /* 0x000fec0003800000 */
[----:B------:R-:W-:Y:S04]  /*85a0*/  SHF.L.U32 R66, R66, 0x1f, RZ ;  /* 0x0000001f42427819 */ /* 0x000fe800000006ff */
[----:B------:R-:W1:Y:S02]  /*85b0*/  SYNCS.PHASECHK.TRANS64.TRYWAIT P0, [R3+URZ+0x230], R66 ;  /* 0x00023042030075a7 */ /* 0x000e6400080011ff */
[----:B-1----:R-:W-:Y:S05]  /*85c0*/  @!P0 BRA `(.L_x_153) ;  /* 0x0000002000988947 */ /* 0x002fea0003800000 */
.L_x_152:
[----:B------:R-:W-:Y:S05]  /*85d0*/  BSYNC B0 ;  /* 0x0000000000007941 */ /* 0x000fea0003800000 */
.L_x_151:
[----:B------:R-:W-:Y:S11]  /*85e0*/  ISETP.NE.AND P0, PT, R67, RZ, PT ;  /* 0x000000ff4300720c */ /* 0x000ff60003f05270 */
[----:B------:R-:W-:Y:S02]  /*85f0*/  @!UPT UIADD3 URZ, UPT, UPT, URZ, URZ, URZ ;  /* 0x000000fffffff290 */ /* 0x000fe4000fffe0ff */
[----:B------:R3:W4:Y:S04]  /*8600*/  @P0 LDS.128 R28, [R63+UR45+0x400] ;  /* 0x0004002d3f1c0984 */ /* 0x0007280008000c00 */
[----:B------:R3:W2:Y:S02]  /*8610*/  @P0 LDS.128 R36, [R0+0x400] ;  /* 0x0004000000240984 */ /* 0x0006a40000000c00 */
.L_x_150:
[----:B------:R-:W-:Y:S05]  /*8620*/  BSYNC B1 ;  /* 0x0000000000017941 */ /* 0x000fea0003800000 */
.L_x_149:
[----:B-123--:R-:W-:Y:S05]  /*8630*/  VIADD R0, R25, 0x10 ;  /* 0x0000001019007836 */ /* 0x00efea0000000000 */
[----:B------:R-:W-:Y:S04]  /*8640*/  SHF.R.U32.HI R0, RZ, 0x15, R0 ;  /* 0x00000015ff007819 */ /* 0x000fe80000011600 */
[----:B------:R-:W-:Y:S11]  /*8650*/  LOP3.LUT P0, RZ, R0, 0x3, R47, 0x48, !PT ;  /* 0x0000000300ff7812 */ /* 0x000ff6000780482f */
[----:B------:R-:W-:Y:S02]  /*8660*/  @!UPT UIADD3 URZ, UPT, UPT, URZ, URZ, URZ ;  /* 0x000000fffffff290 */ /* 0x000fe4000fffe0ff */
[----:B------:R-:W-:Y:S05]  /*8670*/  @!P0 BRA `(.L_x_154) ;  /* 0x0000000000408947 */ /* 0x000fea0003800000 */
[----:B------:R-:W1:Y:S01]  /*8680*/  LDCU.64 UR8, c[0x4][0x70] ;  /* 0x01000e00ff0877ac */ /* 0x000e620008000a00 */
[----:B------:R-:W-:Y:S01]  /*8690*/  MOV R3, 0x0 ;  /* 0x0000000000037802 */ /* 0x000fe20000000f00 */
[----:B------:R-:W-:Y:S02]  /*86a0*/  HFMA2 R12, -RZ, RZ, 0, 5.9604644775390625e-08 ;  /* 0x00000001ff0c7431 */ /* 0x000fe400000001ff */
[----:B------:R-:W-:Y:S02]  /*86b0*/  IMAD.MOV.U32 R8, RZ, RZ, 0x192 ;  /* 0x00000192ff087424 */ /* 0x000fe400078e00ff */
[----:B------:R-:W-:Y:S01]  /*86c0*/  IMAD.MOV.U32 R13, RZ, RZ, RZ ;  /* 0x000000ffff0d7224 */ /* 0x000fe200078e00ff */
[----:B------:R-:W2:Y:S01]  /*86d0*/  LDCU.64 UR6, c[0x4][0x78] ;  /* 0x01000f00ff0677ac */ /* 0x000ea20008000a00 */
[----:B------:R-:W3:Y:S01]  /*86e0*/  LDC.64 R2, c[0x4][R3] ;  /* 0x0100000003027b82 */ /* 0x000ee20000000a00 */
[----:B------:R-:W5:Y:S01]  /*86f0*/  LDCU.64 UR4, c[0x4][0x10] ;  /* 0x01000200ff0477ac */ /* 0x000f620008000a00 */
[----:B-1----:R-:W-:Y:S01]  /*8700*/  MOV R5, UR9 ;  /* 0x0000000900057c02 */ /* 0x002fe20008000f00 */
[----:B------:R-:W-:Y:S01]  /*8710*/  IMAD.U32 R4, RZ, RZ, UR8 ;  /* 0x00000008ff047e24 */ /* 0x000fe2000f8e00ff */
[----:B--2---:R-:W-:Y:S01]  /*8720*/  MOV R7, UR7 ;  /* 0x0000000700077c02 */ /* 0x004fe20008000f00 */
[----:B------:R-:W-:Y:S01]  /*8730*/  IMAD.U32 R6, RZ, RZ, UR6 ;  /* 0x00000006ff067e24 */ /* 0x000fe2000f8e00ff */
[----:B-----5:R-:W-:Y:S01]  /*8740*/  MOV R11, UR5 ;  /* 0x00000005000b7c02 */ /* 0x020fe20008000f00 */
[----:B------:R-:W-:Y:S02]  /*8750*/  IMAD.U32 R10, RZ, RZ, UR4 ;  /* 0x00000004ff0a7e24 */ /* 0x000fe4000f8e00ff */
[----:B------:R-:W-:Y:S07]  /*8760*/  LEPC R20, `(.L_x_154) ;  /* 0x000000001014794e */ /* 0x000fee0000000000 */
[----:B---34-:R-:W-:Y:S05]  /*8770*/  CALL.ABS.NOINC R2 ;  /* 0x0000000002007343 */ /* 0x018fea0003c00000 */
.L_x_154:
[----:B------:R-:W-:Y:S01]  /*8780*/  ISETP.NE.AND P0, PT, R58, RZ, PT ;  /* 0x000000ff3a00720c */ /* 0x000fe20003f05270 */
[----:B------:R-:W-:Y:S05]  /*8790*/  WARPSYNC.ALL ;  /* 0x0000000000007948 */ /* 0x000fea0003800000 */
[----:B------:R-:W-:Y:S01]  /*87a0*/  R2UR UR4, R25 ;  /* 0x00000000190472ca */ /* 0x000fe200000e0000 */
[----:B------:R-:W-:Y:S01]  /*87b0*/  BSSY.RECONVERGENT B0, `(.L_x_155) ;  /* 0x000005b000007945 */ /* 0x000fe20003800200 */
[C---:B----4-:R-:W-:Y:S02]  /*87c0*/  SHF.L.U32 R0, R28.reuse, 0x10, RZ ;  /* 0x000000101c007819 */ /* 0x050fe400000006ff */
[----:B------:R-:W-:Y:S02]  /*87d0*/  LOP3.LUT R2, R28, 0xffff0000, RZ, 0xc0, !PT ;  /* 0xffff00001c027812 */ /* 0x000fe400078ec0ff */
[C---:B------:R-:W-:Y:S02]  /*87e0*/  SHF.L.U32 R20, R29.reuse, 0x10, RZ ;  /* 0x000000101d147819 */ /* 0x040fe400000006ff */
[----:B------:R-:W-:Y:S02]  /*87f0*/  LOP3.LUT R21, R29, 0xffff0000, RZ, 0xc0, !PT ;  /* 0xffff00001d157812 */ /* 0x000fe400078ec0ff */
[C---:B------:R-:W-:Y:S02]  /*8800*/  SHF.L.U32 R25, R30.reuse, 0x10, RZ ;  /* 0x000000101e197819 */ /* 0x040fe400000006ff */
[----:B------:R-:W-:Y:S01]  /*8810*/  LOP3.LUT R27, R30, 0xffff0000, RZ, 0xc0, !PT ;  /* 0xffff00001e1b7812 */ /* 0x000fe200078ec0ff */
[----:B------:R-:W1:Y:S01]  /*8820*/  LDTM.x16 R4, tmem[UR4+0x10] ;  /* 0x00001004000479ee */ /* 0x000e620008240000 */
[C---:B------:R-:W-:Y:S01]  /*8830*/  SHF.L.U32 R28, R31.reuse, 0x10, RZ ;  /* 0x000000101f1c7819 */ /* 0x040fe200000006ff */
[----:B------:R-:W-:Y:S01]  /*8840*/  NOP ;  /* 0x0000000000007918 */ /* 0x000fe20000000000 */
[----:B------:R-:W-:Y:S02]  /*8850*/  LOP3.LUT R29, R31, 0xffff0000, RZ, 0xc0, !PT ;  /* 0xffff00001f1d7812 */ /* 0x000fe400078ec0ff */
[C---:B------:R-:W-:Y:S02]  /*8860*/  SHF.L.U32 R30, R36.reuse, 0x10, RZ ;  /* 0x00000010241e7819 */ /* 0x040fe400000006ff */
[----:B------:R-:W-:Y:S02]  /*8870*/  LOP3.LUT R31, R36, 0xffff0000, RZ, 0xc0, !PT ;  /* 0xffff0000241f7812 */ /* 0x000fe400078ec0ff */
[C---:B------:R-:W-:Y:S02]  /*8880*/  SHF.L.U32 R32, R37.reuse, 0x10, RZ ;  /* 0x0000001025207819 */ /* 0x040fe400000006ff */
[----:B------:R-:W-:Y:S02]  /*8890*/  LOP3.LUT R33, R37, 0xffff0000, RZ, 0xc0, !PT ;  /* 0xffff000025217812 */ /* 0x000fe400078ec0ff */
[C---:B------:R-:W-:Y:S02]  /*88a0*/  SHF.L.U32 R34, R38.reuse, 0x10, RZ ;  /* 0x0000001026227819 */ /* 0x040fe400000006ff */
[----:B------:R-:W-:Y:S02]  /*88b0*/  LOP3.LUT R35, R38, 0xffff0000, RZ, 0xc0, !PT ;  /* 0xffff000026237812 */ /* 0x000fe400078ec0ff */
[----:B------:R-:W-:Y:S02]  /*88c0*/  IADD3 R53, PT, PT, R53, 0x2b0, RZ ;  /* 0x000002b035357810 */ /* 0x000fe40007ffe0ff */
[----:B------:R-:W-:Y:S02]  /*88d0*/  SHF.L.U32 R36, R39, 0x10, RZ ;  /* 0x0000001027247819 */ /* 0x000fe400000006ff */
[----:B------:R-:W-:Y:S02]  /*88e0*/  LOP3.LUT R53, R53, 0xfefffff8, RZ, 0xc0, !PT ;  /* 0xfefffff835357812 */ /* 0x000fe400078ec0ff */
[----:B------:R-:W-:Y:S01]  /*88f0*/  LOP3.LUT R37, R39, 0xffff0000, RZ, 0xc0, !PT ;  /* 0xffff000027257812 */ /* 0x000fe200078ec0ff */
[C---:B-1----:R-:W-:Y:S01]  /*8900*/  FMUL R4, R24.reuse, R4 ;  /* 0x0000000418047220 */ /* 0x042fe20000400000 */
[----:B------:R1:W-:Y:S01]  /*8910*/  SYNCS.ARRIVE.TRANS64.RED.A1T0 RZ, [R53+URZ], RZ ;  /* 0x000000ff35ff79a7 */ /* 0x0003e200081004ff */
[C---:B------:R-:W-:Y:S01]  /*8920*/  FMUL R5, R24.reuse, R5 ;  /* 0x0000000518057220 */ /* 0x040fe20000400000 */
[----:B------:R-:W-:Y:S01]  /*8930*/  FMUL R6, R24, R6 ;  /* 0x0000000618067220 */ /* 0x000fe20000400000 */
[----:B------:R-:W-:Y:S01]  /*8940*/  FFMA R4, R26, R0, R4 ;  /* 0x000000001a047223 */ /* 0x000fe20000000004 */
[----:B------:R-:W-:Y:S01]  /*8950*/  FMUL R0, R24, R7 ;  /* 0x0000000718007220 */ /* 0x000fe20000400000 */
[C---:B------:R-:W-:Y:S01]  /*8960*/  FFMA R5, R26.reuse, R2, R5 ;  /* 0x000000021a057223 */ /* 0x040fe20000000005 */
[----:B------:R-:W-:Y:S01]  /*8970*/  FFMA R6, R26, R20, R6 ;  /* 0x000000141a067223 */ /* 0x000fe20000000006 */
[----:B------:R-:W-:Y:S01]  /*8980*/  FMUL R2, R24, R8 ;  /* 0x0000000818027220 */ /* 0x000fe20000400000 */
[----:B------:R-:W-:Y:S01]  /*8990*/  FFMA R0, R26, R21, R0 ;  /* 0x000000151a007223 */ /* 0x000fe20000000000 */
[C---:B------:R-:W-:Y:S01]  /*89a0*/  FMUL R3, R24.reuse, R9 ;  /* 0x0000000918037220 */ /* 0x040fe20000400000 */
[----:B------:R-:W-:Y:S01]  /*89b0*/  F2FP.BF16.F32.PACK_AB R4, R5, R4 ;  /* 0x000000040504723e */ /* 0x000fe200000010ff */
[C---:B------:R-:W-:Y:S01]  /*89c0*/  FMUL R7, R24.reuse, R10 ;  /* 0x0000000a18077220 */ /* 0x040fe20000400000 */
[----:B------:R-:W-:Y:S01]  /*89d0*/  FMUL R11, R24, R11 ;  /* 0x0000000b180b7220 */ /* 0x000fe20000400000 */
[----:B------:R-:W-:Y:S01]  /*89e0*/  F2FP.BF16.F32.PACK_AB R5, R0, R6 ;  /* 0x000000060005723e */ /* 0x000fe200000010ff */
[----:B------:R-:W-:Y:S01]  /*89f0*/  FFMA R2, R26, R25, R2 ;  /* 0x000000191a027223 */ /* 0x000fe20000000002 */
[----:B------:R-:W-:Y:S01]  /*8a00*/  FMUL R8, R24, R12 ;  /* 0x0000000c18087220 */ /* 0x000fe20000400000 */
[----:B------:R-:W-:Y:S01]  /*8a10*/  MOV R0, UR44 ;  /* 0x0000002c00007c02 */ /* 0x000fe20008000f00 */
[----:B------:R-:W-:Y:S01]  /*8a20*/  FFMA R3, R26, R27, R3 ;  /* 0x0000001b1a037223 */ /* 0x000fe20000000003 */
[----:B------:R-:W-:Y:S01]  /*8a30*/  FMUL R9, R24, R13 ;  /* 0x0000000d18097220 */ /* 0x000fe20000400000 */
[----:B------:R-:W-:Y:S01]  /*8a40*/  FFMA R7, R26, R28, R7 ;  /* 0x0000001c1a077223 */ /* 0x000fe20000000007 */
[----:B------:R-:W-:Y:S01]  /*8a50*/  FMUL R10, R24, R14 ;  /* 0x0000000e180a7220 */ /* 0x000fe20000400000 */
[----:B------:R-:W-:Y:S01]  /*8a60*/  FFMA R11, R26, R29, R11 ;  /* 0x0000001d1a0b7223 */ /* 0x000fe2000000000b */
[----:B------:R-:W-:Y:S01]  /*8a70*/  FMUL R15, R24, R15 ;  /* 0x0000000f180f7220 */ /* 0x000fe20000400000 */
[----:B------:R-:W-:Y:S01]  /*8a80*/  FFMA R8, R26, R30, R8 ;  /* 0x0000001e1a087223 */ /* 0x000fe20000000008 */
[----:B------:R-:W-:Y:S01]  /*8a90*/  LEA R0, R0, R44, 0xb ;  /* 0x0000002c00007211 */ /* 0x000fe200078e58ff */
[----:B------:R-:W-:Y:S01]  /*8aa0*/  FMUL R12, R24, R16 ;  /* 0x00000010180c7220 */ /* 0x000fe20000400000 */
[----:B------:R-:W-:Y:S01]  /*8ab0*/  FFMA R9, R26, R31, R9 ;  /* 0x0000001f1a097223 */ /* 0x000fe20000000009 */
[----:B------:R-:W-:Y:S01]  /*8ac0*/  FMUL R13, R24, R17 ;  /* 0x00000011180d7220 */ /* 0x000fe20000400000 */
[----:B------:R-:W-:Y:S01]  /*8ad0*/  FFMA R10, R26, R32, R10 ;  /* 0x000000201a0a7223 */ /* 0x000fe2000000000a */
[----:B------:R-:W-:Y:S01]  /*8ae0*/  FMUL R14, R24, R18 ;  /* 0x00000012180e7220 */ /* 0x000fe20000400000 */
[----:B------:R-:W-:Y:S01]  /*8af0*/  FFMA R15, R26, R33, R15 ;  /* 0x000000211a0f7223 */ /* 0x000fe2000000000f */
[----:B------:R-:W-:Y:S01]  /*8b00*/  FMUL R19, R24, R19 ;  /* 0x0000001318137220 */ /* 0x000fe20000400000 */
[----:B------:R-:W-:Y:S01]  /*8b10*/  F2FP.BF16.F32.PACK_AB R6, R3, R2 ;  /* 0x000000020306723e */ /* 0x000fe200000010ff */
[C---:B------:R-:W-:Y:S01]  /*8b20*/  FFMA R12, R26.reuse, R34, R12 ;  /* 0x000000221a0c7223 */ /* 0x040fe2000000000c */
[----:B------:R-:W-:Y:S01]  /*8b30*/  F2FP.BF16.F32.PACK_AB R7, R11, R7 ;  /* 0x000000070b07723e */ /* 0x000fe200000010ff */
[----:B------:R-:W-:Y:S01]  /*8b40*/  FFMA R13, R26, R35, R13 ;  /* 0x000000231a0d7223 */ /* 0x000fe2000000000d */
[----:B------:R-:W-:Y:S01]  /*8b50*/  LEA R0, R0, UR45, 0x1 ;  /* 0x0000002d00007c11 */ /* 0x000fe2000f8e08ff */
[C---:B------:R-:W-:Y:S01]  /*8b60*/  FFMA R14, R26.reuse, R36, R14 ;  /* 0x000000241a0e7223 */ /* 0x040fe2000000000e */
[----:B------:R-:W-:Y:S01]  /*8b70*/  FFMA R19, R26, R37, R19 ;  /* 0x000000251a137223 */ /* 0x000fe20000000013 */
[----:B------:R-:W-:Y:S02]  /*8b80*/  F2FP.BF16.F32.PACK_AB R8, R9, R8 ;  /* 0x000000080908723e */ /* 0x000fe400000010ff */
        /* <DEDUP_REMOVED lines=15> */
[----:B------:R-:W-:Y:S02]  /*8c80*/  ULEA UR5, UR44, UR45, 0xc ;  /* 0x0000002d2c057291 */ /* 0x000fe4000f8e60ff */
[----:B------:R-:W-:Y:S02]  /*8c90*/  UIADD3 UR13, UPT, UPT, UR49, 0x10, URZ ;  /* 0x00000010310d7890 */ /* 0x000fe4000fffe0ff */
[----:B------:R-:W-:Y:S02]  /*8ca0*/  UIADD3 UR12, UPT, UPT, UR5, 0x400, URZ ;  /* 0x00000400050c7890 */ /* 0x000fe4000fffe0ff */
[----:B------:R-:W-:Y:S01]  /*8cb0*/  UIADD3 UR8, UPT, UPT, UR5, 0xc00, URZ ;  /* 0x00000c0005087890 */ /* 0x000fe2000fffe0ff */
[----:B------:R-:W-:Y:S01]  /*8cc0*/  UMOV UR14, UR50 ;  /* 0x00000032000e7c82 */ /* 0x000fe20008000000 */
[----:B------:R-:W-:Y:S01]  /*8cd0*/  UMOV UR15, UR36 ;  /* 0x00000024000f7c82 */ /* 0x000fe20008000000 */
[----:B------:R-:W-:Y:S01]  /*8ce0*/  UIADD3 UR9, UPT, UPT, UR49, 0x30, URZ ;  /* 0x0000003031097890 */ /* 0x000fe2000fffe0ff */
[----:B------:R-:W-:Y:S01]  /*8cf0*/  UMOV UR10, UR50 ;  /* 0x00000032000a7c82 */ /* 0x000fe20008000000 */
[----:B------:R-:W-:Y:S01]  /*8d00*/  UMOV UR11, UR36 ;  /* 0x00000024000b7c82 */ /* 0x000fe20008000000 */
[----:B--2---:R-:W-:Y:S04]  /*8d10*/  UIADD3 UR4, UP0, UPT, UR6, 0x680, URZ ;  /* 0x0000068006047890 */ /* 0x004fe8000ff1e0ff */
[----:B------:R-:W-:Y:S09]  /*8d20*/  UIADD3.X UR5, UPT, UPT, URZ, UR7, URZ, UP0, !UPT ;  /* 0x00000007ff057290 */ /* 0x000ff200087fe4ff */
[----:B------:R2:W-:Y:S01]  /*8d30*/  UTMASTG.3D [UR12], [UR4] ;  /* 0x0000000c040073b5 */ /* 0x0005e20008010000 */
[----:B------:R2:W-:Y:S02]  /*8d40*/  UTMASTG.3D [UR8], [UR4] ;  /* 0x00000008040073b5 */ /* 0x0005e40008010000 */
[----:B--2---:R0:W-:Y:S02]  /*8d50*/  UTMACMDFLUSH ;  /* 0x00000000000079b7 */ /* 0x0041e40000000000 */
.L_x_156:
[----:B------:R-:W-:Y:S05]  /*8d60*/  BSYNC.RECONVERGENT B0 ;  /* 0x0000000000007941 */ /* 0x000fea0003800200 */
.L_x_155:
[----:B------:R-:W-:Y:S01]  /*8d70*/  UIADD3 UR4, UPT, UPT, UR44, 0x1, URZ ;  /* 0x000000012c047890 */ /* 0x000fe2000fffe0ff */
[----:B------:R-:W-:Y:S03]  /*8d80*/  BSSY.RECONVERGENT B0, `(.L_x_157) ;  /* 0x0000008000007945 */ /* 0x000fe60003800200 */
[----:B------:R-:W-:Y:S04]  /*8d90*/  UISETP.NE.AND UP0, UPT, UR4, 0x3, UPT ;  /* 0x000000030400788c */ /* 0x000fe8000bf05270 */
[----:B------:R-:W-:Y:S02]  /*8da0*/  UISETP.EQ.XOR UP1, UPT, UR46, 0x3, !UP0 ;  /* 0x000000032e00788c */ /* 0x000fe4000c722a70 */
[----:B------:R-:W-:Y:S02]  /*8db0*/  USEL UR47, UR4, URZ, UP0 ;  /* 0x000000ff042f7287 */ /* 0x000fe40008000000 */
[----:B------:R-:W-:Y:S04]  /*8dc0*/  USEL UR5, URZ, 0x1, !UP1 ;  /* 0x00000001ff057887 */ /* 0x000fe8000c800000 */
[----:B------:R-:W-:Y:S01]  /*8dd0*/  ULOP3.LUT UR54, UR54, UR5, URZ, 0x3c, !UPT ;  /* 0x0000000536367292 */ /* 0x000fe2000f8e3cff */
[----:B------:R-:W-:Y:S11]  /*8de0*/  @P0 BRA `(.L_x_158) ;  /* 0x0000000000040947 */ /* 0x000ff60003800000 */
[----:B------:R-:W-:Y:S04]  /*8df0*/  DEPBAR.LE SB0, 0x1 ;  /* 0x000080400000791a */ /* 0x000fe80000000000 */
.L_x_158:
[----:B------:R-:W-:Y:S05]  /*8e00*/  BSYNC.RECONVERGENT B0 ;  /* 0x0000000000007941 */ /* 0x000fea0003800200 */
.L_x_157:
[----:B------:R-:W-:Y:S01]  /*8e10*/  BAR.SYNC.DEFER_BLOCKING 0x1, 0x80 ;  /* 0x0042000000007b1d */ /* 0x000fe20000010000 */
[----:B------:R-:W-:Y:S01]  /*8e20*/  UISETP.NE.AND UP0, UPT, UR53, -0x2, UPT ;  /* 0xfffffffe3500788c */ /* 0x000fe2000bf05270 */
[----:B------:R-:W-:Y:S08]  /*8e30*/  IADD3 R22, PT, PT, R22, 0x1, RZ ;  /* 0x0000000116167810 */ /* 0x000ff00007ffe0ff */
[----:B------:R-:W-:Y:S05]  /*8e40*/  BRA.U !UP0, `(.L_x_159) ;  /* 0x0000000108287547 */ /* 0x000fea000b800000 */
[----:B-1----:R-:W1:Y:S01]  /*8e50*/  S2R R0, SR_CgaCtaId ;  /* 0x0000000000007919 */ /* 0x002e620000008800 */
[----:B------:R-:W-:Y:S01]  /*8e60*/  ISETP.NE.AND P0, PT, R60, RZ, PT ;  /* 0x000000ff3c00720c */ /* 0x000fe20003f05270 */
[----:B------:R-:W-:Y:S01]  /*8e70*/  IMAD.U32 R2, RZ, RZ, UR52 ;  /* 0x00000034ff027e24 */ /* 0x000fe2000f8e00ff */
[----:B------:R-:W-:Y:S04]  /*8e80*/  UIADD3 UR4, UPT, UPT, UR52, 0x1, URZ ;  /* 0x0000000134047890 */ /* 0x000fe8000fffe0ff */
[----:B------:R-:W-:Y:S04]  /*8e90*/  UISETP.NE.AND UP0, UPT, UR4, 0x3, UPT ;  /* 0x000000030400788c */ /* 0x000fe8000bf05270 */
[----:B------:R-:W-:Y:S03]  /*8ea0*/  USEL UR52, UR4, URZ, UP0 ;  /* 0x000000ff04347287 */ /* 0x000fe60008000000 */
[----:B------:R-:W-:Y:S05]  /*8eb0*/  @P0 LEA R2, R2, UR45, 0x3 ;  /* 0x0000002d02020c11 */ /* 0x000fea000f8e18ff */
[----:B------:R-:W-:Y:S05]  /*8ec0*/  @P0 VIADD R2, R2, 0x248 ;  /* 0x0000024802020836 */ /* 0x000fea0000000000 */
[----:B-1----:R-:W-:Y:S04]  /*8ed0*/  @P0 PRMT R0, R0, 0x654, R2 ;  /* 0x0000065400000816 */ /* 0x002fe80000000002 */
[----:B------:R2:W-:Y:S03]  /*8ee0*/  @P0 SYNCS.ARRIVE.TRANS64.RED.A1T0 RZ, [R0+URZ], RZ ;  /* 0x000000ff00ff09a7 */ /* 0x0005e600081004ff */
.L_x_159:
[----:B------:R-:W-:Y:S01]  /*8ef0*/  R2UR UR6, R59 ;  /* 0x000000003b0672ca */ /* 0x000fe200000e0000 */
[----:B------:R-:W-:Y:S01]  /*8f00*/  UIADD3 UR53, UPT, UPT, UR53, 0x2, URZ ;  /* 0x0000000235357890 */ /* 0x000fe2000fffe0ff */
[----:B------:R-:W-:Y:S01]  /*8f10*/  R2UR UR5, R50 ;  /* 0x00000000320572ca */ /* 0x000fe200000e0000 */
[----:B------:R-:W-:Y:S01]  /*8f20*/  UMOV UR36, UR63 ;  /* 0x0000003f00247c82 */ /* 0x000fe20008000000 */
[----:B------:R-:W-:Y:S02]  /*8f30*/  R2UR UR4, R51 ;  /* 0x00000000330472ca */ /* 0x000fe400000e0000 */
[----:B------:R-:W-:Y:S02]  /*8f40*/  ISETP.NE.AND P0, PT, R55, 0x2, PT ;  /* 0x000000023700780c */ /* 0x000fe40003f05270 */
[----:B------:R-:W-:Y:S02]  /*8f50*/  ISETP.NE.AND P1, PT, R22, 0x4, PT ;  /* 0x000000041600780c */ /* 0x000fe40003f25270 */
[----:B------:R-:W-:Y:S02]  /*8f60*/  SEL R2, RZ, 0x1, P0 ;  /* 0x00000001ff027807 */ /* 0x000fe40000000000 */
[----:B-12---:R-:W-:Y:S01]  /*8f70*/  SEL R0, RZ, 0x1, P1 ;  /* 0x00000001ff007807 */ /* 0x006fe20000800000 */
[----:B------:R-:W-:Y:S01]  /*8f80*/  UISETP.NE.AND UP0, UPT, UR6, URZ, UPT ;  /* 0x000000ff0600728c */ /* 0x000fe2000bf05270 */
[----:B------:R-:W-:Y:S01]  /*8f90*/  LOP3.LUT R56, R56, R2, RZ, 0x3c, !PT ;  /* 0x0000000238387212 */ /* 0x000fe200078e3cff */
[----:B------:R-:W-:Y:S01]  /*8fa0*/  UIADD3 UR25, UPT, UPT, UR37, UR5, URZ ;  /* 0x0000000525197290 */ /* 0x000fe2000fffe0ff */
[----:B------:R-:W-:Y:S01]  /*8fb0*/  LOP3.LUT R57, R57, R0, RZ, 0x3c, !PT ;  /* 0x0000000039397212 */ /* 0x000fe200078e3cff */
[----:B------:R-:W-:Y:S01]  /*8fc0*/  UIADD3 UR20, UPT, UPT, UR38, UR4, URZ ;  /* 0x0000000426147290 */ /* 0x000fe2000fffe0ff */
[----:B------:R-:W-:Y:S02]  /*8fd0*/  SEL R55, R55, RZ, P0 ;  /* 0x000000ff37377207 */ /* 0x000fe40000000000 */
[----:B------:R-:W-:Y:S02]  /*8fe0*/  SEL R22, R22, RZ, P1 ;  /* 0x000000ff16167207 */ /* 0x000fe40000800000 */
[----:B------:R-:W-:Y:S07]  /*8ff0*/  BRA.U UP0, `(.L_x_160) ;  /* 0xffffffdd004c7547 */ /* 0x000fee000b83ffff */
[----:B------:R-:W-:-:S13]  /*9000*/  R2UR UR4, R52 ;  /* 0x00000000340472ca */ /* 0x000fda00000e0000 */
[----:B------:R-:W-:-:S09]  /*9010*/  UISETP.NE.AND UP0, UPT, UR4, URZ, UPT ;  /* 0x000000ff0400728c */ /* 0x000fd2000bf05270 */
[----:B------:R-:W-:Y:S05]  /*9020*/  BRA.U !UP0, `(.L_x_161) ;  /* 0x0000000108487547 */ /* 0x000fea000b800000 */
[----:B------:R-:W1:Y:S02]  /*9030*/  LDCU.64 UR4, c[0x0][0x890] ;  /* 0x00011200ff0477ac */ /* 0x000e640008000a00 */
[----:B-1----:R-:W-:-:S04]  /*9040*/  UISETP.NE.U32.AND UP0, UPT, UR4, URZ, UPT ;  /* 0x000000ff0400728c */ /* 0x002fc8000bf05070 */
[----:B------:R-:W-:-:S09]  /*9050*/  UISETP.NE.AND.EX UP0, UPT, UR5, URZ, UPT, UP0 ;  /* 0x000000ff0500728c */ /* 0x000fd2000bf05300 */
[----:B------:R-:W-:Y:S05]  /*9060*/  BRA.U UP0, `(.L_x_162) ;  /* 0x00000001000c7547 */ /* 0x000fea000b800000 */
[----:B------:R-:W-:-:S13]  /*9070*/  FSETP.NEU.AND P0, PT, R26, RZ, PT ;  /* 0x000000ff1a00720b */ /* 0x000fda0003f0d000 */
[----:B------:R-:W-:Y:S05]  /*9080*/  @!P0 EXIT ;  /* 0x000000000000894d */ /* 0x000fea0003800000 */
[----:B------:R-:W-:Y:S05]  /*9090*/  BRA `(.L_x_161) ;  /* 0x00000000002c7947 */ /* 0x000fea0003800000 */
.L_x_162:
[----:B------:R-:W-:Y:S01]  /*90a0*/  ISETP.NE.AND P0, PT, R54, RZ, PT ;  /* 0x000000ff3600720c */ /* 0x000fe20003f05270 */
[----:B------:R-:W-:-:S12]  /*90b0*/  BSSY.RECONVERGENT B0, `(.L_x_161) ;  /* 0x0000009000007945 */ /* 0x000fd80003800200 */
[----:B------:R-:W-:Y:S05]  /*90c0*/  @P0 BRA `(.L_x_163) ;  /* 0x0000000000140947 */ /* 0x000fea0003800000 */
[----:B------:R-:W1:Y:S02]  /*90d0*/  LDCU.64 UR4, c[0x0][0x888] ;  /* 0x00011100ff0477ac */ /* 0x000e640008000a00 */
[----:B-1----:R-:W-:-:S04]  /*90e0*/  ISETP.NE.U32.AND P0, PT, RZ, UR4, PT ;  /* 0x00000004ff007c0c */ /* 0x002fc8000bf05070 */
[----:B------:R-:W-:-:S13]  /*90f0*/  ISETP.NE.AND.EX P0, PT, RZ, UR5, PT, P0 ;  /* 0x00000005ff007c0c */ /* 0x000fda000bf05300 */
[----:B------:R-:W-:Y:S05]  /*9100*/  @!P0 EXIT ;  /* 0x000000000000894d */ /* 0x000fea0003800000 */
[----:B------:R-:W-:Y:S05]  /*9110*/  BRA `(.L_x_164) ;  /* 0x0000000000087947 */ /* 0x000fea0003800000 */
.L_x_163:
[----:B------:R-:W-:-:S13]  /*9120*/  FSETP.NEU.AND P0, PT, R26, RZ, PT ;  /* 0x000000ff1a00720b */ /* 0x000fda0003f0d000 */
[----:B------:R-:W-:Y:S05]  /*9130*/  @!P0 EXIT ;  /* 0x000000000000894d */ /* 0x000fea0003800000 */
.L_x_164:
[----:B------:R-:W-:Y:S05]  /*9140*/  BSYNC.RECONVERGENT B0 ;  /* 0x0000000000007941 */ /* 0x000fea0003800200 */
.L_x_161:
[----:B------:R-:W1:Y:S01]  /*9150*/  S2UR UR5, SR_CgaCtaId ;  /* 0x00000000000579c3 */ /* 0x000e620000008800 */
[----:B------:R-:W-:Y:S01]  /*9160*/  ULEA UR4, UR52, UR45, 0x3 ;  /* 0x0000002d34047291 */ /* 0x000fe2000f8e18ff */
[----:B------:R-:W-:-:S04]  /*9170*/  DEPBAR.LE SB0, 0x0 ;  /* 0x000080000000791a */ /* 0x000fc80000000000 */
[----:B------:R-:W-:-:S04]  /*9180*/  UIADD3 UR4, UPT, UPT, UR4, 0x248, URZ ;  /* 0x0000024804047890 */ /* 0x000fc8000fffe0ff */
[----:B-1----:R-:W-:-:S09]  /*9190*/  UPRMT UR4, UR5, 0x654, UR4 ;  /* 0x0000065405047896 */ /* 0x002fd20008000004 */
[----:B------:R-:W-:Y:S01]  /*91a0*/  SYNCS.ARRIVE.TRANS64.RED.A1T0 RZ, [UR4], RZ ;  /* 0x000000ffffff79a7 */ /* 0x000fe20008100404 */
[----:B------:R-:W-:Y:S05]  /*91b0*/  EXIT ;  /* 0x000000000000794d */ /* 0x000fea0003800000 */
.L_x_25:
[----:B-1----:R1:W3:Y:S02]  /*91c0*/  SYNCS.PHASECHK.TRANS64.TRYWAIT P0, [R0+URZ+0x2e0], R2 ;  /* 0x0002e002000075a7 */ /* 0x0022e400080011ff */
[----:B---3--:R-:W-:Y:S05]  /*91d0*/  @!P0 NANOSLEEP.SYNCS 0x989680 ;  /* 0x009896800000895d */ /* 0x008fea0003900000 */
[----:B------:R-:W3:Y:S02]  /*91e0*/  @!P0 SYNCS.PHASECHK.TRANS64 P0, [R0+URZ+0x2e0], R2 ;  /* 0x0002e002000085a7 */ /* 0x000ee400080010ff */
[----:B---3--:R-:W-:Y:S05]  /*91f0*/  @!P0 BRA `(.L_x_25) ;  /* 0xfffffffc00f08947 */ /* 0x008fea000383ffff */
[----:B------:R-:W-:Y:S05]  /*9200*/  BRA `(.L_x_165) ;  /* 0xffffff8c00387947 */ /* 0x000fea000383ffff */
.L_x_28:
[----:B-1----:R-:W-:-:S07]  /*9210*/  MOV R0, UR33 ;  /* 0x0000002100007c02 */ /* 0x002fce0008000f00 */
.L_x_166:
[----:B-1----:R1:W3:Y:S02]  /*9220*/  SYNCS.PHASECHK.TRANS64.TRYWAIT P0, [R0+URZ+0x118], R3 ;  /* 0x00011803000075a7 */ /* 0x0022e400080011ff */
[----:B---3--:R-:W-:Y:S05]  /*9230*/  @!P0 NANOSLEEP.SYNCS 0x989680 ;  /* 0x009896800000895d */ /* 0x008fea0003900000 */
[----:B------:R-:W3:Y:S02]  /*9240*/  @!P0 SYNCS.PHASECHK.TRANS64 P0, [R0+URZ+0x118], R3 ;  /* 0x00011803000085a7 */ /* 0x000ee400080010ff */
[----:B---3--:R-:W-:Y:S05]  /*9250*/  @!P0 BRA `(.L_x_166) ;  /* 0xfffffffc00f08947 */ /* 0x008fea000383ffff */
[----:B------:R-:W-:Y:S05]  /*9260*/  BRA `(.L_x_27) ;  /* 0xffffff8c00887947 */ /* 0x000fea000383ffff */
.L_x_35:
[----:B-1----:R-:W-:-:S07]  /*9270*/  MOV R0, UR17 ;  /* 0x0000001100007c02 */ /* 0x002fce0008000f00 */
.L_x_167:
[----:B-1----:R1:W3:Y:S02]  /*9280*/  SYNCS.PHASECHK.TRANS64.TRYWAIT P0, [R0+URZ+0x118], R3 ;  /* 0x00011803000075a7 */ /* 0x0022e400080011ff */
[----:B---3--:R-:W-:Y:S05]  /*9290*/  @!P0 NANOSLEEP.SYNCS 0x989680 ;  /* 0x009896800000895d */ /* 0x008fea0003900000 */
[----:B------:R-:W3:Y:S02]  /*92a0*/  @!P0 SYNCS.PHASECHK.TRANS64 P0, [R0+URZ+0x118], R3 ;  /* 0x00011803000085a7 */ /* 0x000ee400080010ff */
[----:B---3--:R-:W-:Y:S05]  /*92b0*/  @!P0 BRA `(.L_x_167) ;  /* 0xfffffffc00f08947 */ /* 0x008fea000383ffff */
[----:B------:R-:W-:Y:S05]  /*92c0*/  BRA `(.L_x_34) ;  /* 0xffffff90004c7947 */ /* 0x000fea000383ffff */
.L_x_40:
[----:B-1----:R1:W3:Y:S02]  /*92d0*/  SYNCS.PHASECHK.TRANS64.TRYWAIT P0, [R3+URZ+0x270], R0 ;  /* 0x00027000030075a7 */ /* 0x0022e400080011ff */
[----:B---3--:R-:W-:Y:S05]  /*92e0*/  @!P0 NANOSLEEP.SYNCS 0x989680 ;  /* 0x009896800000895d */ /* 0x008fea0003900000 */
[----:B------:R-:W3:Y:S02]  /*92f0*/  @!P0 SYNCS.PHASECHK.TRANS64 P0, [R3+URZ+0x270], R0 ;  /* 0x00027000030085a7 */ /* 0x000ee400080010ff */
[----:B---3--:R-:W-:Y:S05]  /*9300*/  @!P0 BRA `(.L_x_40) ;  /* 0xfffffffc00f08947 */ /* 0x008fea000383ffff */
[----:B------:R-:W-:Y:S05]  /*9310*/  BRA `(.L_x_168) ;  /* 0xffffff9000f07947 */ /* 0x000fea000383ffff */
.L_x_44:
[----:B------:R-:W-:-:S07]  /*9320*/  MOV R0, UR4 ;  /* 0x0000000400007c02 */ /* 0x000fce0008000f00 */
.L_x_169:
[----:B-1----:R1:W3:Y:S02]  /*9330*/  SYNCS.PHASECHK.TRANS64.TRYWAIT P0, [R0+URZ], R2 ;  /* 0x00000002000075a7 */ /* 0x0022e400080011ff */
[----:B---3--:R-:W-:Y:S05]  /*9340*/  @!P0 NANOSLEEP.SYNCS 0x989680 ;  /* 0x009896800000895d */ /* 0x008fea0003900000 */
[----:B------:R-:W3:Y:S02]  /*9350*/  @!P0 SYNCS.PHASECHK.TRANS64 P0, [R0+URZ], R2 ;  /* 0x00000002000085a7 */ /* 0x000ee400080010ff */
[----:B---3--:R-:W-:Y:S05]  /*9360*/  @!P0 BRA `(.L_x_169) ;  /* 0xfffffffc00f08947 */ /* 0x008fea000383ffff */
[----:B------:R-:W-:Y:S05]  /*9370*/  BRA `(.L_x_170) ;  /* 0xffffff98009c7947 */ /* 0x000fea000383ffff */
.L_x_45:
[----:B------:R-:W-:-:S07]  /*9380*/  MOV R0, UR5 ;  /* 0x0000000500007c02 */ /* 0x000fce0008000f00 */
.L_x_171:
[----:B-1----:R1:W3:Y:S02]  /*9390*/  SYNCS.PHASECHK.TRANS64.TRYWAIT P0, [R0+URZ], R3 ;  /* 0x00000003000075a7 */ /* 0x0022e400080011ff */
[----:B---3--:R-:W-:Y:S05]  /*93a0*/  @!P0 NANOSLEEP.SYNCS 0x989680 ;  /* 0x009896800000895d */ /* 0x008fea0003900000 */
[----:B------:R-:W3:Y:S02]  /*93b0*/  @!P0 SYNCS.PHASECHK.TRANS64 P0, [R0+URZ], R3 ;  /* 0x00000003000085a7 */ /* 0x000ee400080010ff */
[----:B---3--:R-:W-:Y:S05]  /*93c0*/  @!P0 BRA `(.L_x_171) ;  /* 0xfffffffc00f08947 */ /* 0x008fea000383ffff */
[----:B------:R-:W-:Y:S05]  /*93d0*/  BRA `(.L_x_172) ;  /* 0xffffff9800a87947 */ /* 0x000fea000383ffff */
.L_x_46:
[----:B------:R-:W-:-:S07]  /*93e0*/  MOV R0, UR5 ;  /* 0x0000000500007c02 */ /* 0x000fce0008000f00 */
.L_x_173:
[----:B-1----:R1:W3:Y:S02]  /*93f0*/  SYNCS.PHASECHK.TRANS64.TRYWAIT P0, [R0+URZ], R3 ;  /* 0x00000003000075a7 */ /* 0x0022e400080011ff */
[----:B---3--:R-:W-:Y:S05]  /*9400*/  @!P0 NANOSLEEP.SYNCS 0x989680 ;  /* 0x009896800000895d */ /* 0x008fea0003900000 */
[----:B------:R-:W3:Y:S02]  /*9410*/  @!P0 SYNCS.PHASECHK.TRANS64 P0, [R0+URZ], R3 ;  /* 0x00000003000085a7 */ /* 0x000ee400080010ff */
[----:B---3--:R-:W-:Y:S05]  /*9420*/  @!P0 BRA `(.L_x_173) ;  /* 0xfffffffc00f08947 */ /* 0x008fea000383ffff */
[----:B------:R-:W-:Y:S05]  /*9430*/  BRA `(.L_x_174) ;  /* 0xffffff9800b47947 */ /* 0x000fea000383ffff */
.L_x_47:
[----:B------:R-:W-:-:S07]  /*9440*/  MOV R0, UR5 ;  /* 0x0000000500007c02 */ /* 0x000fce0008000f00 */
.L_x_175:
[----:B-1----:R1:W3:Y:S02]  /*9450*/  SYNCS.PHASECHK.TRANS64.TRYWAIT P0, [R0+URZ], R3 ;  /* 0x00000003000075a7 */ /* 0x0022e400080011ff */
[----:B---3--:R-:W-:Y:S05]  /*9460*/  @!P0 NANOSLEEP.SYNCS 0x989680 ;  /* 0x009896800000895d */ /* 0x008fea0003900000 */
[----:B------:R-:W3:Y:S02]  /*9470*/  @!P0 SYNCS.PHASECHK.TRANS64 P0, [R0+URZ], R3 ;  /* 0x00000003000085a7 */ /* 0x000ee400080010ff */
[----:B---3--:R-:W-:Y:S05]  /*9480*/  @!P0 BRA `(.L_x_175) ;  /* 0xfffffffc00f08947 */ /* 0x008fea000383ffff */
[----:B------:R-:W-:Y:S05]  /*9490*/  BRA `(.L_x_176) ;  /* 0xffffff9800c07947 */ /* 0x000fea000383ffff */
.L_x_48:
[----:B------:R-:W-:-:S07]  /*94a0*/  MOV R0, UR5 ;  /* 0x0000000500007c02 */ /* 0x000fce0008000f00 */
.L_x_177:
[----:B-1----:R1:W3:Y:S02]  /*94b0*/  SYNCS.PHASECHK.TRANS64.TRYWAIT P0, [R0+URZ], R3 ;  /* 0x00000003000075a7 */ /* 0x0022e400080011ff */
[----:B---3--:R-:W-:Y:S05]  /*94c0*/  @!P0 NANOSLEEP.SYNCS 0x989680 ;  /* 0x009896800000895d */ /* 0x008fea0003900000 */
[----:B------:R-:W3:Y:S02]  /*94d0*/  @!P0 SYNCS.PHASECHK.TRANS64 P0, [R0+URZ], R3 ;  /* 0x00000003000085a7 */ /* 0x000ee400080010ff */
[----:B---3--:R-:W-:Y:S05]  /*94e0*/  @!P0 BRA `(.L_x_177) ;  /* 0xfffffffc00f08947 */ /* 0x008fea000383ffff */
[----:B------:R-:W-:Y:S05]  /*94f0*/  BRA `(.L_x_178) ;  /* 0xffffff9800cc7947 */ /* 0x000fea000383ffff */
.L_x_49:
[----:B------:R-:W-:-:S07]  /*9500*/  MOV R0, UR5 ;  /* 0x0000000500007c02 */ /* 0x000fce0008000f00 */
.L_x_179:
[----:B-1----:R1:W3:Y:S02]  /*9510*/  SYNCS.PHASECHK.TRANS64.TRYWAIT P0, [R0+URZ], R3 ;  /* 0x00000003000075a7 */ /* 0x0022e400080011ff */
[----:B---3--:R-:W-:Y:S05]  /*9520*/  @!P0 NANOSLEEP.SYNCS 0x989680 ;  /* 0x009896800000895d */ /* 0x008fea0003900000 */
[----:B------:R-:W3:Y:S02]  /*9530*/  @!P0 SYNCS.PHASECHK.TRANS64 P0, [R0+URZ], R3 ;  /* 0x00000003000085a7 */ /* 0x000ee400080010ff */
[----:B---3--:R-:W-:Y:S05]  /*9540*/  @!P0 BRA `(.L_x_179) ;  /* 0xfffffffc00f08947 */ /* 0x008fea000383ffff */
[----:B------:R-:W-:Y:S05]  /*9550*/  BRA `(.L_x_180) ;  /* 0xffffff9800d87947 */ /* 0x000fea000383ffff */
.L_x_50:
[----:B------:R-:W-:-:S07]  /*9560*/  MOV R0, UR5 ;  /* 0x0000000500007c02 */ /* 0x000fce0008000f00 */
.L_x_181:
[----:B-1----:R1:W3:Y:S02]  /*9570*/  SYNCS.PHASECHK.TRANS64.TRYWAIT P0, [R0+URZ], R3 ;  /* 0x00000003000075a7 */ /* 0x0022e400080011ff */
[----:B---3--:R-:W-:Y:S05]  /*9580*/  @!P0 NANOSLEEP.SYNCS 0x989680 ;  /* 0x009896800000895d */ /* 0x008fea0003900000 */
[----:B------:R-:W3:Y:S02]  /*9590*/  @!P0 SYNCS.PHASECHK.TRANS64 P0, [R0+URZ], R3 ;  /* 0x00000003000085a7 */ /* 0x000ee400080010ff */
[----:B---3--:R-:W-:Y:S05]  /*95a0*/  @!P0 BRA `(.L_x_181) ;  /* 0xfffffffc00f08947 */ /* 0x008fea000383ffff */
[----:B------:R-:W-:Y:S05]  /*95b0*/  BRA `(.L_x_182) ;  /* 0xffffff9800e47947 */ /* 0x000fea000383ffff */
.L_x_51:
[----:B------:R-:W-:-:S07]  /*95c0*/  MOV R0, UR5 ;  /* 0x0000000500007c02 */ /* 0x000fce0008000f00 */
.L_x_183:
[----:B-1----:R1:W3:Y:S02]  /*95d0*/  SYNCS.PHASECHK.TRANS64.TRYWAIT P0, [R0+URZ], R3 ;  /* 0x00000003000075a7 */ /* 0x0022e400080011ff */
[----:B---3--:R-:W-:Y:S05]  /*95e0*/  @!P0 NANOSLEEP.SYNCS 0x989680 ;  /* 0x009896800000895d */ /* 0x008fea0003900000 */
[----:B------:R-:W3:Y:S02]  /*95f0*/  @!P0 SYNCS.PHASECHK.TRANS64 P0, [R0+URZ], R3 ;  /* 0x00000003000085a7 */ /* 0x000ee400080010ff */
[----:B---3--:R-:W-:Y:S05]  /*9600*/  @!P0 BRA `(.L_x_183) ;  /* 0xfffffffc00f08947 */ /* 0x008fea000383ffff */
[----:B------:R-:W-:Y:S05]  /*9610*/  BRA `(.L_x_184) ;  /* 0xffffff9800f07947 */ /* 0x000fea000383ffff */
.L_x_52:
[----:B------:R-:W-:-:S07]  /*9620*/  MOV R0, UR5 ;  /* 0x0000000500007c02 */ /* 0x000fce0008000f00 */
.L_x_185:
[----:B-1----:R1:W3:Y:S02]  /*9630*/  SYNCS.PHASECHK.TRANS64.TRYWAIT P0, [R0+URZ], R3 ;  /* 0x00000003000075a7 */ /* 0x0022e400080011ff */
[----:B---3--:R-:W-:Y:S05]  /*9640*/  @!P0 NANOSLEEP.SYNCS 0x989680 ;  /* 0x009896800000895d */ /* 0x008fea0003900000 */
[----:B------:R-:W3:Y:S02]  /*9650*/  @!P0 SYNCS.PHASECHK.TRANS64 P0, [R0+URZ], R3 ;  /* 0x00000003000085a7 */ /* 0x000ee400080010ff */
[----:B---3--:R-:W-:Y:S05]  /*9660*/  @!P0 BRA `(.L_x_185) ;  /* 0xfffffffc00f08947 */ /* 0x008fea000383ffff */
[----:B------:R-:W-:Y:S05]  /*9670*/  BRA `(.L_x_186) ;  /* 0xffffff9800fc7947 */ /* 0x000fea000383ffff */
.L_x_53:
[----:B------:R-:W-:-:S07]  /*9680*/  MOV R0, UR5 ;  /* 0x0000000500007c02 */ /* 0x000fce0008000f00 */
.L_x_187:
[----:B-1----:R1:W3:Y:S02]  /*9690*/  SYNCS.PHASECHK.TRANS64.TRYWAIT P0, [R0+URZ], R3 ;  /* 0x00000003000075a7 */ /* 0x0022e400080011ff */
[----:B---3--:R-:W-:Y:S05]  /*96a0*/  @!P0 NANOSLEEP.SYNCS 0x989680 ;  /* 0x009896800000895d */ /* 0x008fea0003900000 */
[----:B------:R-:W3:Y:S02]  /*96b0*/  @!P0 SYNCS.PHASECHK.TRANS64 P0, [R0+URZ], R3 ;  /* 0x00000003000085a7 */ /* 0x000ee400080010ff */
[----:B---3--:R-:W-:Y:S05]  /*96c0*/  @!P0 BRA `(.L_x_187) ;  /* 0xfffffffc00f08947 */ /* 0x008fea000383ffff */
[----:B------:R-:W-:Y:S05]  /*96d0*/  BRA `(.L_x_188) ;  /* 0xffffff9c00087947 */ /* 0x000fea000383ffff */
.L_x_54:
[----:B------:R-:W-:-:S07]  /*96e0*/  MOV R0, UR5 ;  /* 0x0000000500007c02 */ /* 0x000fce0008000f00 */
.L_x_189:
[----:B-1----:R1:W3:Y:S02]  /*96f0*/  SYNCS.PHASECHK.TRANS64.TRYWAIT P0, [R0+URZ], R3 ;  /* 0x00000003000075a7 */ /* 0x0022e400080011ff */
[----:B---3--:R-:W-:Y:S05]  /*9700*/  @!P0 NANOSLEEP.SYNCS 0x989680 ;  /* 0x009896800000895d */ /* 0x008fea0003900000 */
[----:B------:R-:W3:Y:S02]  /*9710*/  @!P0 SYNCS.PHASECHK.TRANS64 P0, [R0+URZ], R3 ;  /* 0x00000003000085a7 */ /* 0x000ee400080010ff */
[----:B---3--:R-:W-:Y:S05]  /*9720*/  @!P0 BRA `(.L_x_189) ;  /* 0xfffffffc00f08947 */ /* 0x008fea000383ffff */
[----:B------:R-:W-:Y:S05]  /*9730*/  BRA `(.L_x_190) ;  /* 0xffffff9c00147947 */ /* 0x000fea000383ffff */
.L_x_55:
[----:B------:R-:W-:-:S07]  /*9740*/  MOV R0, UR5 ;  /* 0x0000000500007c02 */ /* 0x000fce0008000f00 */
.L_x_191:
[----:B-1----:R1:W3:Y:S02]  /*9750*/  SYNCS.PHASECHK.TRANS64.TRYWAIT P0, [R0+URZ], R3 ;  /* 0x00000003000075a7 */ /* 0x0022e400080011ff */
[----:B---3--:R-:W-:Y:S05]  /*9760*/  @!P0 NANOSLEEP.SYNCS 0x989680 ;  /* 0x009896800000895d */ /* 0x008fea0003900000 */
[----:B------:R-:W3:Y:S02]  /*9770*/  @!P0 SYNCS.PHASECHK.TRANS64 P0, [R0+URZ], R3 ;  /* 0x00000003000085a7 */ /* 0x000ee400080010ff */
[----:B---3--:R-:W-:Y:S05]  /*9780*/  @!P0 BRA `(.L_x_191) ;  /* 0xfffffffc00f08947 */ /* 0x008fea000383ffff */
[----:B------:R-:W-:Y:S05]  /*9790*/  BRA `(.L_x_192) ;  /* 0xffffff9c00207947 */ /* 0x000fea000383ffff */
.L_x_56:
[----:B------:R-:W-:-:S07]  /*97a0*/  MOV R0, UR5 ;  /* 0x0000000500007c02 */ /* 0x000fce0008000f00 */
.L_x_193:
[----:B-1----:R1:W3:Y:S02]  /*97b0*/  SYNCS.PHASECHK.TRANS64.TRYWAIT P0, [R0+URZ], R3 ;  /* 0x00000003000075a7 */ /* 0x0022e400080011ff */
[----:B---3--:R-:W-:Y:S05]  /*97c0*/  @!P0 NANOSLEEP.SYNCS 0x989680 ;  /* 0x009896800000895d */ /* 0x008fea0003900000 */
[----:B------:R-:W3:Y:S02]  /*97d0*/  @!P0 SYNCS.PHASECHK.TRANS64 P0, [R0+URZ], R3 ;  /* 0x00000003000085a7 */ /* 0x000ee400080010ff */
[----:B---3--:R-:W-:Y:S05]  /*97e0*/  @!P0 BRA `(.L_x_193) ;  /* 0xfffffffc00f08947 */ /* 0x008fea000383ffff */
[----:B------:R-:W-:Y:S05]  /*97f0*/  BRA `(.L_x_194) ;  /* 0xffffff9c002c7947 */ /* 0x000fea000383ffff */
.L_x_57:
[----:B------:R-:W-:-:S07]  /*9800*/  MOV R0, UR5 ;  /* 0x0000000500007c02 */ /* 0x000fce0008000f00 */
.L_x_195:
[----:B-1----:R1:W3:Y:S02]  /*9810*/  SYNCS.PHASECHK.TRANS64.TRYWAIT P0, [R0+URZ], R3 ;  /* 0x00000003000075a7 */ /* 0x0022e400080011ff */
[----:B---3--:R-:W-:Y:S05]  /*9820*/  @!P0 NANOSLEEP.SYNCS 0x989680 ;  /* 0x009896800000895d */ /* 0x008fea0003900000 */
[----:B------:R-:W3:Y:S02]  /*9830*/  @!P0 SYNCS.PHASECHK.TRANS64 P0, [R0+URZ], R3 ;  /* 0x00000003000085a7 */ /* 0x000ee400080010ff */
[----:B---3--:R-:W-:Y:S05]  /*9840*/  @!P0 BRA `(.L_x_195) ;  /* 0xfffffffc00f08947 */ /* 0x008fea000383ffff */
[----:B------:R-:W-:Y:S05]  /*9850*/  BRA `(.L_x_196) ;  /* 0xffffff9c00387947 */ /* 0x000fea000383ffff */
.L_x_58:
[----:B------:R-:W-:-:S07]  /*9860*/  MOV R0, UR5 ;  /* 0x0000000500007c02 */ /* 0x000fce0008000f00 */
.L_x_197:
[----:B-1----:R1:W3:Y:S02]  /*9870*/  SYNCS.PHASECHK.TRANS64.TRYWAIT P0, [R0+URZ], R3 ;  /* 0x00000003000075a7 */ /* 0x0022e400080011ff */
[----:B---3--:R-:W-:Y:S05]  /*9880*/  @!P0 NANOSLEEP.SYNCS 0x989680 ;  /* 0x009896800000895d */ /* 0x008fea0003900000 */
[----:B------:R-:W3:Y:S02]  /*9890*/  @!P0 SYNCS.PHASECHK.TRANS64 P0, [R0+URZ], R3 ;  /* 0x00000003000085a7 */ /* 0x000ee400080010ff */
[----:B---3--:R-:W-:Y:S05]  /*98a0*/  @!P0 BRA `(.L_x_197) ;  /* 0xfffffffc00f08947 */ /* 0x008fea000383ffff */
[----:B------:R-:W-:Y:S05]  /*98b0*/  BRA `(.L_x_198) ;  /* 0xffffff9c00447947 */ /* 0x000fea000383ffff */
.L_x_59:
[----:B------:R-:W-:-:S07]  /*98c0*/  MOV R0, UR5 ;  /* 0x0000000500007c02 */ /* 0x000fce0008000f00 */
.L_x_199:
[----:B-1----:R1:W3:Y:S02]  /*98d0*/  SYNCS.PHASECHK.TRANS64.TRYWAIT P0, [R0+URZ], R3 ;  /* 0x00000003000075a7 */ /* 0x0022e400080011ff */
[----:B---3--:R-:W-:Y:S05]  /*98e0*/  @!P0 NANOSLEEP.SYNCS 0x989680 ;  /* 0x009896800000895d */ /* 0x008fea0003900000 */
[----:B------:R-:W3:Y:S02]  /*98f0*/  @!P0 SYNCS.PHASECHK.TRANS64 P0, [R0+URZ], R3 ;  /* 0x00000003000085a7 */ /* 0x000ee400080010ff */
[----:B---3--:R-:W-:Y:S05]  /*9900*/  @!P0 BRA `(.L_x_199) ;  /* 0xfffffffc00f08947 */ /* 0x008fea000383ffff */
[----:B------:R-:W-:Y:S05]  /*9910*/  BRA `(.L_x_200) ;  /* 0xffffff9c00507947 */ /* 0x000fea000383ffff */
.L_x_60:
[----:B------:R-:W-:-:S07]  /*9920*/  MOV R0, UR5 ;  /* 0x0000000500007c02 */ /* 0x000fce0008000f00 */
.L_x_201:
[----:B-1----:R1:W3:Y:S02]  /*9930*/  SYNCS.PHASECHK.TRANS64.TRYWAIT P0, [R0+URZ], R3 ;  /* 0x00000003000075a7 */ /* 0x0022e400080011ff */
[----:B---3--:R-:W-:Y:S05]  /*9940*/  @!P0 NANOSLEEP.SYNCS 0x989680 ;  /* 0x009896800000895d */ /* 0x008fea0003900000 */
[----:B------:R-:W3:Y:S02]  /*9950*/  @!P0 SYNCS.PHASECHK.TRANS64 P0, [R0+URZ], R3 ;  /* 0x00000003000085a7 */ /* 0x000ee400080010ff */
[----:B---3--:R-:W-:Y:S05]  /*9960*/  @!P0 BRA `(.L_x_201) ;  /* 0xfffffffc00f08947 */ /* 0x008fea000383ffff */
[----:B------:R-:W-:Y:S05]  /*9970*/  BRA `(.L_x_202) ;  /* 0xffffff9c005c7947 */ /* 0x000fea000383ffff */
.L_x_61:
[----:B------:R-:W-:-:S07]  /*9980*/  MOV R0, UR5 ;  /* 0x0000000500007c02 */ /* 0x000fce0008000f00 */
.L_x_203:
[----:B-1----:R1:W3:Y:S02]  /*9990*/  SYNCS.PHASECHK.TRANS64.TRYWAIT P0, [R0+URZ], R3 ;  /* 0x00000003000075a7 */ /* 0x0022e400080011ff */
[----:B---3--:R-:W-:Y:S05]  /*99a0*/  @!P0 NANOSLEEP.SYNCS 0x989680 ;  /* 0x009896800000895d */ /* 0x008fea0003900000 */
[----:B------:R-:W3:Y:S02]  /*99b0*/  @!P0 SYNCS.PHASECHK.TRANS64 P0, [R0+URZ], R3 ;  /* 0x00000003000085a7 */ /* 0x000ee400080010ff */
[----:B---3--:R-:W-:Y:S05]  /*99c0*/  @!P0 BRA `(.L_x_203) ;  /* 0xfffffffc00f08947 */ /* 0x008fea000383ffff */
[----:B------:R-:W-:Y:S05]  /*99d0*/  BRA `(.L_x_204) ;  /* 0xffffff9c00687947 */ /* 0x000fea000383ffff */
.L_x_62:
[----:B------:R-:W-:-:S07]  /*99e0*/  MOV R0, UR5 ;  /* 0x0000000500007c02 */ /* 0x000fce0008000f00 */
.L_x_205:
[----:B-1----:R1:W3:Y:S02]  /*99f0*/  SYNCS.PHASECHK.TRANS64.TRYWAIT P0, [R0+URZ], R3 ;  /* 0x00000003000075a7 */ /* 0x0022e400080011ff */
[----:B---3--:R-:W-:Y:S05]  /*9a00*/  @!P0 NANOSLEEP.SYNCS 0x989680 ;  /* 0x009896800000895d */ /* 0x008fea0003900000 */
[----:B------:R-:W3:Y:S02]  /*9a10*/  @!P0 SYNCS.PHASECHK.TRANS64 P0, [R0+URZ], R3 ;  /* 0x00000003000085a7 */ /* 0x000ee400080010ff */
[----:B---3--:R-:W-:Y:S05]  /*9a20*/  @!P0 BRA `(.L_x_205) ;  /* 0xfffffffc00f08947 */ /* 0x008fea000383ffff */
[----:B------:R-:W-:Y:S05]  /*9a30*/  BRA `(.L_x_206) ;  /* 0xffffff9c00747947 */ /* 0x000fea000383ffff */
.L_x_63:
[----:B------:R-:W-:-:S07]  /*9a40*/  MOV R0, UR5 ;  /* 0x0000000500007c02 */ /* 0x000fce0008000f00 */
.L_x_207:
[----:B-1----:R1:W3:Y:S02]  /*9a50*/  SYNCS.PHASECHK.TRANS64.TRYWAIT P0, [R0+URZ], R3 ;  /* 0x00000003000075a7 */ /* 0x0022e400080011ff */
[----:B---3--:R-:W-:Y:S05]  /*9a60*/  @!P0 NANOSLEEP.SYNCS 0x989680 ;  /* 0x009896800000895d */ /* 0x008fea0003900000 */
[----:B------:R-:W3:Y:S02]  /*9a70*/  @!P0 SYNCS.PHASECHK.TRANS64 P0, [R0+URZ], R3 ;  /* 0x00000003000085a7 */ /* 0x000ee400080010ff */
[----:B---3--:R-:W-:Y:S05]  /*9a80*/  @!P0 BRA `(.L_x_207) ;  /* 0xfffffffc00f08947 */ /* 0x008fea000383ffff */
[----:B------:R-:W-:Y:S05]  /*9a90*/  BRA `(.L_x_208) ;  /* 0xffffff9c00807947 */ /* 0x000fea000383ffff */
.L_x_64:
[----:B------:R-:W-:-:S07]  /*9aa0*/  MOV R0, UR5 ;  /* 0x0000000500007c02 */ /* 0x000fce0008000f00 */
.L_x_209:
[----:B-1----:R1:W3:Y:S02]  /*9ab0*/  SYNCS.PHASECHK.TRANS64.TRYWAIT P0, [R0+URZ], R3 ;  /* 0x00000003000075a7 */ /* 0x0022e400080011ff */
[----:B---3--:R-:W-:Y:S05]  /*9ac0*/  @!P0 NANOSLEEP.SYNCS 0x989680 ;  /* 0x009896800000895d */ /* 0x008fea0003900000 */
[----:B------:R-:W3:Y:S02]  /*9ad0*/  @!P0 SYNCS.PHASECHK.TRANS64 P0, [R0+URZ], R3 ;  /* 0x00000003000085a7 */ /* 0x000ee400080010ff */
[----:B---3--:R-:W-:Y:S05]  /*9ae0*/  @!P0 BRA `(.L_x_209) ;  /* 0xfffffffc00f08947 */ /* 0x008fea000383ffff */
[----:B------:R-:W-:Y:S05]  /*9af0*/  BRA `(.L_x_210) ;  /* 0xffffff9c008c7947 */ /* 0x000fea000383ffff */
.L_x_65:
[----:B------:R-:W-:-:S07]  /*9b00*/  MOV R0, UR5 ;  /* 0x0000000500007c02 */ /* 0x000fce0008000f00 */
.L_x_211:
[----:B-1----:R1:W3:Y:S02]  /*9b10*/  SYNCS.PHASECHK.TRANS64.TRYWAIT P0, [R0+URZ], R3 ;  /* 0x00000003000075a7 */ /* 0x0022e400080011ff */
[----:B---3--:R-:W-:Y:S05]  /*9b20*/  @!P0 NANOSLEEP.SYNCS 0x989680 ;  /* 0x009896800000895d */ /* 0x008fea0003900000 */
[----:B------:R-:W3:Y:S02]  /*9b30*/  @!P0 SYNCS.PHASECHK.TRANS64 P0, [R0+URZ], R3 ;  /* 0x00000003000085a7 */ /* 0x000ee400080010ff */
[----:B---3--:R-:W-:Y:S05]  /*9b40*/  @!P0 BRA `(.L_x_211) ;  /* 0xfffffffc00f08947 */ /* 0x008fea000383ffff */
[----:B------:R-:W-:Y:S05]  /*9b50*/  BRA `(.L_x_212) ;  /* 0xffffff9c00987947 */ /* 0x000fea000383ffff */
.L_x_66:
[----:B------:R-:W-:-:S07]  /*9b60*/  MOV R0, UR5 ;  /* 0x0000000500007c02 */ /* 0x000fce0008000f00 */
.L_x_213:
[----:B-1----:R1:W3:Y:S02]  /*9b70*/  SYNCS.PHASECHK.TRANS64.TRYWAIT P0, [R0+URZ], R3 ;  /* 0x00000003000075a7 */ /* 0x0022e400080011ff */
[----:B---3--:R-:W-:Y:S05]  /*9b80*/  @!P0 NANOSLEEP.SYNCS 0x989680 ;  /* 0x009896800000895d */ /* 0x008fea0003900000 */
[----:B------:R-:W3:Y:S02]  /*9b90*/  @!P0 SYNCS.PHASECHK.TRANS64 P0, [R0+URZ], R3 ;  /* 0x00000003000085a7 */ /* 0x000ee400080010ff */
[----:B---3--:R-:W-:Y:S05]  /*9ba0*/  @!P0 BRA `(.L_x_213) ;  /* 0xfffffffc00f08947 */ /* 0x008fea000383ffff */
[----:B------:R-:W-:Y:S05]  /*9bb0*/  BRA `(.L_x_214) ;  /* 0xffffff9c00a47947 */ /* 0x000fea000383ffff */
.L_x_67:
[----:B------:R-:W-:-:S07]  /*9bc0*/  MOV R0, UR5 ;  /* 0x0000000500007c02 */ /* 0x000fce0008000f00 */
.L_x_215:
[----:B-1----:R1:W3:Y:S02]  /*9bd0*/  SYNCS.PHASECHK.TRANS64.TRYWAIT P0, [R0+URZ], R3 ;  /* 0x00000003000075a7 */ /* 0x0022e400080011ff */
[----:B---3--:R-:W-:Y:S05]  /*9be0*/  @!P0 NANOSLEEP.SYNCS 0x989680 ;  /* 0x009896800000895d */ /* 0x008fea0003900000 */
[----:B------:R-:W3:Y:S02]  /*9bf0*/  @!P0 SYNCS.PHASECHK.TRANS64 P0, [R0+URZ], R3 ;  /* 0x00000003000085a7 */ /* 0x000ee400080010ff */
[----:B---3--:R-:W-:Y:S05]  /*9c00*/  @!P0 BRA `(.L_x_215) ;  /* 0xfffffffc00f08947 */ /* 0x008fea000383ffff */
[----:B------:R-:W-:Y:S05]  /*9c10*/  BRA `(.L_x_216) ;  /* 0xffffff9c00b07947 */ /* 0x000fea000383ffff */
.L_x_68:
[----:B------:R-:W-:-:S07]  /*9c20*/  MOV R0, UR5 ;  /* 0x0000000500007c02 */ /* 0x000fce0008000f00 */
.L_x_217:
[----:B-1----:R1:W3:Y:S02]  /*9c30*/  SYNCS.PHASECHK.TRANS64.TRYWAIT P0, [R0+URZ], R3 ;  /* 0x00000003000075a7 */ /* 0x0022e400080011ff */
[----:B---3--:R-:W-:Y:S05]  /*9c40*/  @!P0 NANOSLEEP.SYNCS 0x989680 ;  /* 0x009896800000895d */ /* 0x008fea0003900000 */
[----:B------:R-:W3:Y:S02]  /*9c50*/  @!P0 SYNCS.PHASECHK.TRANS64 P0, [R0+URZ], R3 ;  /* 0x00000003000085a7 */ /* 0x000ee400080010ff */
[----:B---3--:R-:W-:Y:S05]  /*9c60*/  @!P0 BRA `(.L_x_217) ;  /* 0xfffffffc00f08947 */ /* 0x008fea000383ffff */
[----:B------:R-:W-:Y:S05]  /*9c70*/  BRA `(.L_x_218) ;  /* 0xffffff9c00bc7947 */ /* 0x000fea000383ffff */
.L_x_69:
[----:B------:R-:W-:-:S07]  /*9c80*/  MOV R0, UR5 ;  /* 0x0000000500007c02 */ /* 0x000fce0008000f00 */
.L_x_219:
[----:B-1----:R1:W3:Y:S02]  /*9c90*/  SYNCS.PHASECHK.TRANS64.TRYWAIT P0, [R0+URZ], R3 ;  /* 0x00000003000075a7 */ /* 0x0022e400080011ff */
[----:B---3--:R-:W-:Y:S05]  /*9ca0*/  @!P0 NANOSLEEP.SYNCS 0x989680 ;  /* 0x009896800000895d */ /* 0x008fea0003900000 */
[----:B------:R-:W3:Y:S02]  /*9cb0*/  @!P0 SYNCS.PHASECHK.TRANS64 P0, [R0+URZ], R3 ;  /* 0x00000003000085a7 */ /* 0x000ee400080010ff */
[----:B---3--:R-:W-:Y:S05]  /*9cc0*/  @!P0 BRA `(.L_x_219) ;  /* 0xfffffffc00f08947 */ /* 0x008fea000383ffff */
[----:B------:R-:W-:Y:S05]  /*9cd0*/  BRA `(.L_x_220) ;  /* 0xffffff9c00c87947 */ /* 0x000fea000383ffff */
.L_x_70:
[----:B------:R-:W-:-:S07]  /*9ce0*/  MOV R0, UR5 ;  /* 0x0000000500007c02 */ /* 0x000fce0008000f00 */
.L_x_221:
[----:B-1----:R1:W3:Y:S02]  /*9cf0*/  SYNCS.PHASECHK.TRANS64.TRYWAIT P0, [R0+URZ], R3 ;  /* 0x00000003000075a7 */ /* 0x0022e400080011ff */
[----:B---3--:R-:W-:Y:S05]  /*9d00*/  @!P0 NANOSLEEP.SYNCS 0x989680 ;  /* 0x009896800000895d */ /* 0x008fea0003900000 */
[----:B------:R-:W3:Y:S02]  /*9d10*/  @!P0 SYNCS.PHASECHK.TRANS64 P0, [R0+URZ], R3 ;  /* 0x00000003000085a7 */ /* 0x000ee400080010ff */
[----:B---3--:R-:W-:Y:S05]  /*9d20*/  @!P0 BRA `(.L_x_221) ;  /* 0xfffffffc00f08947 */ /* 0x008fea000383ffff */
[----:B------:R-:W-:Y:S05]  /*9d30*/  BRA `(.L_x_222) ;  /* 0xffffff9c00d47947 */ /* 0x000fea000383ffff */
.L_x_71:
[----:B------:R-:W-:-:S07]  /*9d40*/  MOV R0, UR5 ;  /* 0x0000000500007c02 */ /* 0x000fce0008000f00 */
.L_x_223:
[----:B-1----:R1:W3:Y:S02]  /*9d50*/  SYNCS.PHASECHK.TRANS64.TRYWAIT P0, [R0+URZ], R3 ;  /* 0x00000003000075a7 */ /* 0x0022e400080011ff */
[----:B---3--:R-:W-:Y:S05]  /*9d60*/  @!P0 NANOSLEEP.SYNCS 0x989680 ;  /* 0x009896800000895d */ /* 0x008fea0003900000 */
[----:B------:R-:W3:Y:S02]  /*9d70*/  @!P0 SYNCS.PHASECHK.TRANS64 P0, [R0+URZ], R3 ;  /* 0x00000003000085a7 */ /* 0x000ee400080010ff */
[----:B---3--:R-:W-:Y:S05]  /*9d80*/  @!P0 BRA `(.L_x_223) ;  /* 0xfffffffc00f08947 */ /* 0x008fea000383ffff */
[----:B------:R-:W-:Y:S05]  /*9d90*/  BRA `(.L_x_224) ;  /* 0xffffff9c00e07947 */ /* 0x000fea000383ffff */
.L_x_72:
[----:B------:R-:W-:-:S07]  /*9da0*/  MOV R0, UR5 ;  /* 0x0000000500007c02 */ /* 0x000fce0008000f00 */
.L_x_225:
[----:B-1----:R1:W3:Y:S02]  /*9db0*/  SYNCS.PHASECHK.TRANS64.TRYWAIT P0, [R0+URZ], R3 ;  /* 0x00000003000075a7 */ /* 0x0022e400080011ff */
[----:B---3--:R-:W-:Y:S05]  /*9dc0*/  @!P0 NANOSLEEP.SYNCS 0x989680 ;  /* 0x009896800000895d */ /* 0x008fea0003900000 */
[----:B------:R-:W3:Y:S02]  /*9dd0*/  @!P0 SYNCS.PHASECHK.TRANS64 P0, [R0+URZ], R3 ;  /* 0x00000003000085a7 */ /* 0x000ee400080010ff */
[----:B---3--:R-:W-:Y:S05]  /*9de0*/  @!P0 BRA `(.L_x_225) ;  /* 0xfffffffc00f08947 */ /* 0x008fea000383ffff */
[----:B------:R-:W-:Y:S05]  /*9df0*/  BRA `(.L_x_226) ;  /* 0xffffff9c00ec7947 */ /* 0x000fea000383ffff */
.L_x_73:
[----:B------:R-:W-:-:S07]  /*9e00*/  MOV R0, UR5 ;  /* 0x0000000500007c02 */ /* 0x000fce0008000f00 */
.L_x_227:
[----:B-1----:R1:W3:Y:S02]  /*9e10*/  SYNCS.PHASECHK.TRANS64.TRYWAIT P0, [R0+URZ], R3 ;  /* 0x00000003000075a7 */ /* 0x0022e400080011ff */
[----:B---3--:R-:W-:Y:S05]  /*9e20*/  @!P0 NANOSLEEP.SYNCS 0x989680 ;  /* 0x009896800000895d */ /* 0x008fea0003900000 */
[----:B------:R-:W3:Y:S02]  /*9e30*/  @!P0 SYNCS.PHASECHK.TRANS64 P0, [R0+URZ], R3 ;  /* 0x00000003000085a7 */ /* 0x000ee400080010ff */
[----:B---3--:R-:W-:Y:S05]  /*9e40*/  @!P0 BRA `(.L_x_227) ;  /* 0xfffffffc00f08947 */ /* 0x008fea000383ffff */
[----:B------:R-:W-:Y:S05]  /*9e50*/  BRA `(.L_x_228) ;  /* 0xffffff9c00f87947 */ /* 0x000fea000383ffff */
.L_x_74:
[----:B------:R-:W-:-:S07]  /*9e60*/  MOV R0, UR5 ;  /* 0x0000000500007c02 */ /* 0x000fce0008000f00 */
.L_x_229:
[----:B-1----:R1:W3:Y:S02]  /*9e70*/  SYNCS.PHASECHK.TRANS64.TRYWAIT P0, [R0+URZ], R3 ;  /* 0x00000003000075a7 */ /* 0x0022e400080011ff */
[----:B---3--:R-:W-:Y:S05]  /*9e80*/  @!P0 NANOSLEEP.SYNCS 0x989680 ;  /* 0x009896800000895d */ /* 0x008fea0003900000 */
[----:B------:R-:W3:Y:S02]  /*9e90*/  @!P0 SYNCS.PHASECHK.TRANS64 P0, [R0+URZ], R3 ;  /* 0x00000003000085a7 */ /* 0x000ee400080010ff */
[----:B---3--:R-:W-:Y:S05]  /*9ea0*/  @!P0 BRA `(.L_x_229) ;  /* 0xfffffffc00f08947 */ /* 0x008fea000383ffff */
[----:B------:R-:W-:Y:S05]  /*9eb0*/  BRA `(.L_x_230) ;  /* 0xffffffa000047947 */ /* 0x000fea000383ffff */
.L_x_75:
[----:B------:R-:W-:-:S07]  /*9ec0*/  MOV R0, UR5 ;  /* 0x0000000500007c02 */ /* 0x000fce0008000f00 */
.L_x_231:
[----:B-1----:R1:W3:Y:S02]  /*9ed0*/  SYNCS.PHASECHK.TRANS64.TRYWAIT P0, [R0+URZ], R3 ;  /* 0x00000003000075a7 */ /* 0x0022e400080011ff */
[----:B---3--:R-:W-:Y:S05]  /*9ee0*/  @!P0 NANOSLEEP.SYNCS 0x989680 ;  /* 0x009896800000895d */ /* 0x008fea0003900000 */
[----:B------:R-:W3:Y:S02]  /*9ef0*/  @!P0 SYNCS.PHASECHK.TRANS64 P0, [R0+URZ], R3 ;  /* 0x00000003000085a7 */ /* 0x000ee400080010ff */
[----:B---3--:R-:W-:Y:S05]  /*9f00*/  @!P0 BRA `(.L_x_231) ;  /* 0xfffffffc00f08947 */ /* 0x008fea000383ffff */
[----:B------:R-:W-:Y:S05]  /*9f10*/  BRA `(.L_x_232) ;  /* 0xffffffa000107947 */ /* 0x000fea000383ffff */
.L_x_76:
[----:B------:R-:W-:-:S07]  /*9f20*/  MOV R0, UR5 ;  /* 0x0000000500007c02 */ /* 0x000fce0008000f00 */
.L_x_233:
[----:B-1----:R1:W3:Y:S02]  /*9f30*/  SYNCS.PHASECHK.TRANS64.TRYWAIT P0, [R0+URZ], R3 ;  /* 0x00000003000075a7 */ /* 0x0022e400080011ff */
[----:B---3--:R-:W-:Y:S05]  /*9f40*/  @!P0 NANOSLEEP.SYNCS 0x989680 ;  /* 0x009896800000895d */ /* 0x008fea0003900000 */
[----:B------:R-:W3:Y:S02]  /*9f50*/  @!P0 SYNCS.PHASECHK.TRANS64 P0, [R0+URZ], R3 ;  /* 0x00000003000085a7 */ /* 0x000ee400080010ff */
[----:B---3--:R-:W-:Y:S05]  /*9f60*/  @!P0 BRA `(.L_x_233) ;  /* 0xfffffffc00f08947 */ /* 0x008fea000383ffff */
[----:B------:R-:W-:Y:S05]  /*9f70*/  BRA `(.L_x_234) ;  /* 0xffffffa0001c7947 */ /* 0x000fea000383ffff */
.L_x_77:
[----:B------:R-:W-:-:S07]  /*9f80*/  MOV R0, UR5 ;  /* 0x0000000500007c02 */ /* 0x000fce0008000f00 */
.L_x_235:
[----:B-1----:R1:W3:Y:S02]  /*9f90*/  SYNCS.PHASECHK.TRANS64.TRYWAIT P0, [R0+URZ], R3 ;  /* 0x00000003000075a7 */ /* 0x0022e400080011ff */
[----:B---3--:R-:W-:Y:S05]  /*9fa0*/  @!P0 NANOSLEEP.SYNCS 0x989680 ;  /* 0x009896800000895d */ /* 0x008fea0003900000 */
[----:B------:R-:W3:Y:S02]  /*9fb0*/  @!P0 SYNCS.PHASECHK.TRANS64 P0, [R0+URZ], R3 ;  /* 0x00000003000085a7 */ /* 0x000ee400080010ff */
[----:B---3--:R-:W-:Y:S05]  /*9fc0*/  @!P0 BRA `(.L_x_235) ;  /* 0xfffffffc00f08947 */ /* 0x008fea000383ffff */
[----:B------:R-:W-:Y:S05]  /*9fd0*/  BRA `(.L_x_236) ;  /* 0xffffffa000287947 */ /* 0x000fea000383ffff */
.L_x_80:
[----:B-1----:R1:W2:Y:S02]  /*9fe0*/  SYNCS.PHASECHK.TRANS64.TRYWAIT P0, [R0+URZ+0x2d0], R4 ;  /* 0x0002d004000075a7 */ /* 0x0022a400080011ff */
[----:B--2---:R-:W-:Y:S05]  /*9ff0*/  @!P0 NANOSLEEP.SYNCS 0x989680 ;  /* 0x009896800000895d */ /* 0x004fea0003900000 */
[----:B------:R-:W2:Y:S02]  /*a000*/  @!P0 SYNCS.PHASECHK.TRANS64 P0, [R0+URZ+0x2d0], R4 ;  /* 0x0002d004000085a7 */ /* 0x000ea400080010ff */
[----:B--2---:R-:W-:Y:S05]  /*a010*/  @!P0 BRA `(.L_x_80) ;  /* 0xfffffffc00f08947 */ /* 0x004fea000383ffff */
[----:B------:R-:W-:Y:S05]  /*a020*/  BRA `(.L_x_237) ;  /* 0xffffffa0008c7947 */ /* 0x000fea000383ffff */
.L_x_81:
[----:B------:R-:W-:-:S07]  /*a030*/  MOV R0, UR4 ;  /* 0x0000000400007c02 */ /* 0x000fce0008000f00 */
.L_x_238:
[----:B-1----:R1:W2:Y:S02]  /*a040*/  SYNCS.PHASECHK.TRANS64.TRYWAIT P0, [R0+URZ+0x280], R5 ;  /* 0x00028005000075a7 */ /* 0x0022a400080011ff */
[----:B--2---:R-:W-:Y:S05]  /*a050*/  @!P0 NANOSLEEP.SYNCS 0x989680 ;  /* 0x009896800000895d */ /* 0x004fea0003900000 */
[----:B------:R-:W2:Y:S02]  /*a060*/  @!P0 SYNCS.PHASECHK.TRANS64 P0, [R0+URZ+0x280], R5 ;  /* 0x00028005000085a7 */ /* 0x000ea400080010ff */
[----:B--2---:R-:W-:Y:S05]  /*a070*/  @!P0 BRA `(.L_x_238) ;  /* 0xfffffffc00f08947 */ /* 0x004fea000383ffff */
[----:B------:R-:W-:Y:S05]  /*a080*/  BRA `(.L_x_239) ;  /* 0xffffffa0009c7947 */ /* 0x000fea000383ffff */
.L_x_82:
[----:B-1----:R1:W2:Y:S02]  /*a090*/  SYNCS.PHASECHK.TRANS64.TRYWAIT P1, [R0+URZ+0x270], R4 ;  /* 0x00027004000075a7 */ /* 0x0022a400080211ff */
[----:B--2---:R-:W-:Y:S05]  /*a0a0*/  @!P1 NANOSLEEP.SYNCS 0x989680 ;  /* 0x009896800000995d */ /* 0x004fea0003900000 */
[----:B------:R-:W2:Y:S02]  /*a0b0*/  @!P1 SYNCS.PHASECHK.TRANS64 P1, [R0+URZ+0x270], R4 ;  /* 0x00027004000095a7 */ /* 0x000ea400080210ff */
[----:B--2---:R-:W-:Y:S05]  /*a0c0*/  @!P1 BRA `(.L_x_82) ;  /* 0xfffffffc00f09947 */ /* 0x004fea000383ffff */
[----:B------:R-:W-:Y:S05]  /*a0d0*/  BRA `(.L_x_240) ;  /* 0xffffffa000cc7947 */ /* 0x000fea000383ffff */
.L_x_85:
[----:B------:R-:W-:-:S07]  /*a0e0*/  MOV R0, UR4 ;  /* 0x0000000400007c02 */ /* 0x000fce0008000f00 */
.L_x_241:
[----:B-1----:R1:W2:Y:S02]  /*a0f0*/  SYNCS.PHASECHK.TRANS64.TRYWAIT P0, [R0+URZ+0x280], R2 ;  /* 0x00028002000075a7 */ /* 0x0022a400080011ff */
[----:B--2---:R-:W-:Y:S05]  /*a100*/  @!P0 NANOSLEEP.SYNCS 0x989680 ;  /* 0x009896800000895d */ /* 0x004fea0003900000 */
[----:B------:R-:W2:Y:S02]  /*a110*/  @!P0 SYNCS.PHASECHK.TRANS64 P0, [R0+URZ+0x280], R2 ;  /* 0x00028002000085a7 */ /* 0x000ea400080010ff */
[----:B--2---:R-:W-:Y:S05]  /*a120*/  @!P0 BRA `(.L_x_241) ;  /* 0xfffffffc00f08947 */ /* 0x004fea000383ffff */
[----:B------:R-:W-:Y:S05]  /*a130*/  BRA `(.L_x_84) ;  /* 0xffffffa400207947 */ /* 0x000fea000383ffff */
.L_x_94:
[----:B-1----:R-:W-:-:S04]  /*a140*/  MOV R5, UR5 ;  /* 0x0000000500057c02 */ /* 0x002fc80008000f00 */
[----:B------:R1:W2:Y:S03]  /*a150*/  SYNCS.PHASECHK.TRANS64.TRYWAIT P0, [R5+URZ+0x8], R6 ;  /* 0x00000806050075a7 */ /* 0x0002a600080011ff */
[----:B--2---:R-:W-:Y:S05]  /*a160*/  @!P0 NANOSLEEP.SYNCS 0x989680 ;  /* 0x009896800000895d */ /* 0x004fea0003900000 */
[----:B------:R-:W2:Y:S02]  /*a170*/  @!P0 SYNCS.PHASECHK.TRANS64 P0, [R5+URZ+0x8], R6 ;  /* 0x00000806050085a7 */ /* 0x000ea400080010ff */
[----:B--2---:R-:W-:Y:S05]  /*a180*/  @!P0 BRA `(.L_x_94) ;  /* 0xfffffffc00ec8947 */ /* 0x004fea000383ffff */
[----:B------:R-:W-:Y:S05]  /*a190*/  BRA `(.L_x_93) ;  /* 0xffffffa400d87947 */ /* 0x000fea000383ffff */
.L_x_96:
[----:B------:R-:W-:Y:S01]  /*a1a0*/  BSSY B0, `(.L_x_242) ;  /* 0x0000006000007945 */ /* 0x000fe20003800000 */
[----:B------:R-:W-:-:S07]  /*a1b0*/  MOV R15, 0xffffffff ;  /* 0xffffffff000f7802 */ /* 0x000fce0000000f00 */
[----:B-1---5:R-:W-:Y:S05]  /*a1c0*/  WARPSYNC.COLLECTIVE R15, `(.L_x_243) ;  /* 0x000000000f0c7348 */ /* 0x022fea0003c00000 */
[----:B------:R-:W-:Y:S02]  /*a1d0*/  ELECT P6, UR79, PT ;  /* 0x00000000004f782f */ /* 0x000fe400038c0000 */
[----:B------:R-:W-:Y:S01]  /*a1e0*/  MOV R14, UR79 ;  /* 0x0000004f000e7c02 */ /* 0x000fe20008000f00 */
[----:B-1---5:R-:W-:Y:S10]  /*a1f0*/  ENDCOLLECTIVE ;  /* 0x000000000000791b */ /* 0x022ff40003800000 */
.L_x_243:
[----:B------:R-:W-:Y:S05]  /*a200*/  BSYNC B0 ;  /* 0x0000000000007941 */ /* 0x000fea0003800000 */
.L_x_242:
[----:B------:R-:W-:Y:S05]  /*a210*/  BRA `(.L_x_244) ;  /* 0xffffffa800087947 */ /* 0x000fea000383ffff */
.L_x_98:
[----:B-1----:R-:W-:-:S04]  /*a220*/  MOV R3, UR5 ;  /* 0x0000000500037c02 */ /* 0x002fc80008000f00 */
[----:B------:R1:W2:Y:S03]  /*a230*/  SYNCS.PHASECHK.TRANS64.TRYWAIT P0, [R3+URZ+0x8], R4 ;  /* 0x00000804030075a7 */ /* 0x0002a600080011ff */
[----:B--2---:R-:W-:Y:S05]  /*a240*/  @!P0 NANOSLEEP.SYNCS 0x989680 ;  /* 0x009896800000895d */ /* 0x004fea0003900000 */
[----:B------:R-:W2:Y:S02]  /*a250*/  @!P0 SYNCS.PHASECHK.TRANS64 P0, [R3+URZ+0x8], R4 ;  /* 0x00000804030085a7 */ /* 0x000ea400080010ff */
[----:B--2---:R-:W-:Y:S05]  /*a260*/  @!P0 BRA `(.L_x_98) ;  /* 0xfffffffc00ec8947 */ /* 0x004fea000383ffff */
[----:B------:R-:W-:Y:S05]  /*a270*/  BRA `(.L_x_97) ;  /* 0xffffffa8000c7947 */ /* 0x000fea000383ffff */
.L_x_99:
[----:B-1----:R1:W2:Y:S02]  /*a280*/  SYNCS.PHASECHK.TRANS64.TRYWAIT P0, [R0+URZ+0x270], R4 ;  /* 0x00027004000075a7 */ /* 0x0022a400080011ff */
[----:B--2---:R-:W-:Y:S05]  /*a290*/  @!P0 NANOSLEEP.SYNCS 0x989680 ;  /* 0x009896800000895d */ /* 0x004fea0003900000 */
[----:B------:R-:W2:Y:S02]  /*a2a0*/  @!P0 SYNCS.PHASECHK.TRANS64 P0, [R0+URZ+0x270], R4 ;  /* 0x00027004000085a7 */ /* 0x000ea400080010ff */
[----:B--2---:R-:W-:Y:S05]  /*a2b0*/  @!P0 BRA `(.L_x_99) ;  /* 0xfffffffc00f08947 */ /* 0x004fea000383ffff */
[----:B------:R-:W-:Y:S05]  /*a2c0*/  BRA `(.L_x_245) ;  /* 0xffffffa800e87947 */ /* 0x000fea000383ffff */
.L_x_101:
[----:B------:R-:W-:-:S07]  /*a2d0*/  MOV R0, UR23 ;  /* 0x0000001700007c02 */ /* 0x000fce0008000f00 */
.L_x_246:
[----:B-1----:R1:W2:Y:S02]  /*a2e0*/  SYNCS.PHASECHK.TRANS64.TRYWAIT P0, [R0+URZ+0x2b0], R4 ;  /* 0x0002b004000075a7 */ /* 0x0022a400080011ff */
[----:B--2---:R-:W-:Y:S05]  /*a2f0*/  @!P0 NANOSLEEP.SYNCS 0x989680 ;  /* 0x009896800000895d */ /* 0x004fea0003900000 */
[----:B------:R-:W2:Y:S02]  /*a300*/  @!P0 SYNCS.PHASECHK.TRANS64 P0, [R0+URZ+0x2b0], R4 ;  /* 0x0002b004000085a7 */ /* 0x000ea400080010ff */
[----:B--2---:R-:W-:Y:S05]  /*a310*/  @!P0 BRA `(.L_x_246) ;  /* 0xfffffffc00f08947 */ /* 0x004fea000383ffff */
[----:B------:R-:W-:Y:S05]  /*a320*/  BRA `(.L_x_247) ;  /* 0xffffffac00347947 */ /* 0x000fea000383ffff */
.L_x_104:
[----:B------:R-:W-:Y:S07]  /*a330*/  MOV R0, UR5 ;  /* 0x0000000500007c02 */ /* 0x000fee0008000f00 */
.L_x_248:
[----:B-1----:R1:W2:Y:S02]  /*a340*/  SYNCS.PHASECHK.TRANS64.TRYWAIT P0, [R0+URZ], R4 ;  /* 0x00000004000075a7 */ /* 0x0022a400080011ff */
[----:B--2---:R-:W-:Y:S05]  /*a350*/  @!P0 NANOSLEEP.SYNCS 0x989680 ;  /* 0x009896800000895d */ /* 0x004fea0003900000 */
[----:B------:R-:W2:Y:S02]  /*a360*/  @!P0 SYNCS.PHASECHK.TRANS64 P0, [R0+URZ], R4 ;  /* 0x00000004000085a7 */ /* 0x000ea400080010ff */
[----:B--2---:R-:W-:Y:S05]  /*a370*/  @!P0 BRA `(.L_x_248) ;  /* 0xfffffffc00f08947 */ /* 0x004fea000383ffff */
[----:B------:R-:W-:Y:S05]  /*a380*/  BRA `(.L_x_103) ;  /* 0xffffffac00487947 */ /* 0x000fea000383ffff */
.L_x_108:
[----:B-1----:R-:W-:-:S07]  /*a390*/  MOV R0, UR4 ;  /* 0x0000000400007c02 */ /* 0x002fce0008000f00 */
.L_x_249:
[----:B-1----:R1:W2:Y:S02]  /*a3a0*/  SYNCS.PHASECHK.TRANS64.TRYWAIT P0, [R0+URZ], R2 ;  /* 0x00000002000075a7 */ /* 0x0022a400080011ff */
[----:B--2---:R-:W-:Y:S05]  /*a3b0*/  @!P0 NANOSLEEP.SYNCS 0x989680 ;  /* 0x009896800000895d */ /* 0x004fea0003900000 */
[----:B------:R-:W2:Y:S02]  /*a3c0*/  @!P0 SYNCS.PHASECHK.TRANS64 P0, [R0+URZ], R2 ;  /* 0x00000002000085a7 */ /* 0x000ea400080010ff */
[----:B--2---:R-:W-:Y:S05]  /*a3d0*/  @!P0 BRA `(.L_x_249) ;  /* 0xfffffffc00f08947 */ /* 0x004fea000383ffff */
[----:B------:R-:W-:Y:S05]  /*a3e0*/  BRA `(.L_x_250) ;  /* 0xffffffb000147947 */ /* 0x000fea000383ffff */
.L_x_109:
[----:B------:R-:W-:-:S07]  /*a3f0*/  MOV R0, UR5 ;  /* 0x0000000500007c02 */ /* 0x000fce0008000f00 */
.L_x_251:
[----:B-1----:R1:W2:Y:S02]  /*a400*/  SYNCS.PHASECHK.TRANS64.TRYWAIT P0, [R0+URZ], R3 ;  /* 0x00000003000075a7 */ /* 0x0022a400080011ff */
[----:B--2---:R-:W-:Y:S05]  /*a410*/  @!P0 NANOSLEEP.SYNCS 0x989680 ;  /* 0x009896800000895d */ /* 0x004fea0003900000 */
[----:B------:R-:W2:Y:S02]  /*a420*/  @!P0 SYNCS.PHASECHK.TRANS64 P0, [R0+URZ], R3 ;  /* 0x00000003000085a7 */ /* 0x000ea400080010ff */
[----:B--2---:R-:W-:Y:S05]  /*a430*/  @!P0 BRA `(.L_x_251) ;  /* 0xfffffffc00f08947 */ /* 0x004fea000383ffff */
[----:B------:R-:W-:Y:S05]  /*a440*/  BRA `(.L_x_252) ;  /* 0xffffffb000207947 */ /* 0x000fea000383ffff */
.L_x_110:
[----:B------:R-:W-:-:S07]  /*a450*/  MOV R0, UR5 ;  /* 0x0000000500007c02 */ /* 0x000fce0008000f00 */
.L_x_253:
[----:B-1----:R1:W2:Y:S02]  /*a460*/  SYNCS.PHASECHK.TRANS64.TRYWAIT P0, [R0+URZ], R3 ;  /* 0x00000003000075a7 */ /* 0x0022a400080011ff */
[----:B--2---:R-:W-:Y:S05]  /*a470*/  @!P0 NANOSLEEP.SYNCS 0x989680 ;  /* 0x009896800000895d */ /* 0x004fea0003900000 */
[----:B------:R-:W2:Y:S02]  /*a480*/  @!P0 SYNCS.PHASECHK.TRANS64 P0, [R0+URZ], R3 ;  /* 0x00000003000085a7 */ /* 0x000ea400080010ff */
[----:B--2---:R-:W-:Y:S05]  /*a490*/  @!P0 BRA `(.L_x_253) ;  /* 0xfffffffc00f08947 */ /* 0x004fea000383ffff */
[----:B------:R-:W-:Y:S05]  /*a4a0*/  BRA `(.L_x_254) ;  /* 0xffffffb0002c7947 */ /* 0x000fea000383ffff */
.L_x_113:
[----:B------:R-:W-:-:S07]  /*a4b0*/  MOV R0, UR17 ;  /* 0x0000001100007c02 */ /* 0x000fce0008000f00 */
.L_x_255:
[----:B-1----:R1:W2:Y:S02]  /*a4c0*/  SYNCS.PHASECHK.TRANS64.TRYWAIT P1, [R0+URZ+0x2f0], R2 ;  /* 0x0002f002000075a7 */ /* 0x0022a400080211ff */
[----:B--2---:R-:W-:Y:S05]  /*a4d0*/  @!P1 NANOSLEEP.SYNCS 0x989680 ;  /* 0x009896800000995d */ /* 0x004fea0003900000 */
[----:B------:R-:W2:Y:S02]  /*a4e0*/  @!P1 SYNCS.PHASECHK.TRANS64 P1, [R0+URZ+0x2f0], R2 ;  /* 0x0002f002000095a7 */ /* 0x000ea400080210ff */
[----:B--2---:R-:W-:Y:S05]  /*a4f0*/  @!P1 BRA `(.L_x_255) ;  /* 0xfffffffc00f09947 */ /* 0x004fea000383ffff */
[----:B------:R-:W-:Y:S05]  /*a500*/  BRA `(.L_x_256) ;  /* 0xffffffb000787947 */ /* 0x000fea000383ffff */
.L_x_118:
[----:B--2---:R2:W4:Y:S02]  /*a510*/  SYNCS.PHASECHK.TRANS64.TRYWAIT P0, [R12+URZ+0x270], R0 ;  /* 0x000270000c0075a7 */ /* 0x00452400080011ff */
[----:B----4-:R-:W-:Y:S05]  /*a520*/  @!P0 NANOSLEEP.SYNCS 0x989680 ;  /* 0x009896800000895d */ /* 0x010fea0003900000 */
[----:B------:R-:W4:Y:S02]  /*a530*/  @!P0 SYNCS.PHASECHK.TRANS64 P0, [R12+URZ+0x270], R0 ;  /* 0x000270000c0085a7 */ /* 0x000f2400080010ff */
[----:B----4-:R-:W-:Y:S05]  /*a540*/  @!P0 BRA `(.L_x_118) ;  /* 0xfffffffc00f08947 */ /* 0x010fea000383ffff */
[----:B------:R-:W-:Y:S05]  /*a550*/  BRA `(.L_x_257) ;  /* 0xffffffb400947947 */ /* 0x000fea000383ffff */
.L_x_121:
[----:B-1----:R-:W-:Y:S07]  /*a560*/  MOV R0, UR29 ;  /* 0x0000001d00007c02 */ /* 0x002fee0008000f00 */
.L_x_258:
[----:B-1----:R1:W2:Y:S02]  /*a570*/  SYNCS.PHASECHK.TRANS64.TRYWAIT P2, [R0+URZ+0x268], R6 ;  /* 0x00026806000075a7 */ /* 0x0022a400080411ff */
[----:B--2---:R-:W-:Y:S05]  /*a580*/  @!P2 NANOSLEEP.SYNCS 0x989680 ;  /* 0x009896800000a95d */ /* 0x004fea0003900000 */
[----:B------:R-:W2:Y:S02]  /*a590*/  @!P2 SYNCS.PHASECHK.TRANS64 P2, [R0+URZ+0x268], R6 ;  /* 0x000268060000a5a7 */ /* 0x000ea400080410ff */
[----:B--2---:R-:W-:Y:S05]  /*a5a0*/  @!P2 BRA `(.L_x_258) ;  /* 0xfffffffc00f0a947 */ /* 0x004fea000383ffff */
[----:B------:R-:W-:Y:S05]  /*a5b0*/  BRA `(.L_x_120) ;  /* 0xffffffb800f87947 */ /* 0x000fea000383ffff */
.L_x_124:
[----:B------:R-:W-:Y:S07]  /*a5c0*/  MOV R0, UR4 ;  /* 0x0000000400007c02 */ /* 0x000fee0008000f00 */
.L_x_259:
[----:B-1----:R1:W2:Y:S02]  /*a5d0*/  SYNCS.PHASECHK.TRANS64.TRYWAIT P0, [R0+URZ+0x248], R9 ;  /* 0x00024809000075a7 */ /* 0x0022a400080011ff */
[----:B--2---:R-:W-:Y:S05]  /*a5e0*/  @!P0 NANOSLEEP.SYNCS 0x989680 ;  /* 0x009896800000895d */ /* 0x004fea0003900000 */
[----:B------:R-:W2:Y:S02]  /*a5f0*/  @!P0 SYNCS.PHASECHK.TRANS64 P0, [R0+URZ+0x248], R9 ;  /* 0x00024809000085a7 */ /* 0x000ea400080010ff */
[----:B--2---:R-:W-:Y:S05]  /*a600*/  @!P0 BRA `(.L_x_259) ;  /* 0xfffffffc00f08947 */ /* 0x004fea000383ffff */
[----:B------:R-:W-:Y:S05]  /*a610*/  BRA `(.L_x_260) ;  /* 0xffffffbc00587947 */ /* 0x000fea000383ffff */
.L_x_125:
[----:B------:R-:W-:Y:S07]  /*a620*/  MOV R0, UR5 ;  /* 0x0000000500007c02 */ /* 0x000fee0008000f00 */
.L_x_261:
[----:B-1----:R1:W2:Y:S02]  /*a630*/  SYNCS.PHASECHK.TRANS64.TRYWAIT P0, [R0+URZ+0x248], R6 ;  /* 0x00024806000075a7 */ /* 0x0022a400080011ff */
[----:B--2---:R-:W-:Y:S05]  /*a640*/  @!P0 NANOSLEEP.SYNCS 0x989680 ;  /* 0x009896800000895d */ /* 0x004fea0003900000 */
[----:B------:R-:W2:Y:S02]  /*a650*/  @!P0 SYNCS.PHASECHK.TRANS64 P0, [R0+URZ+0x248], R6 ;  /* 0x00024806000085a7 */ /* 0x000ea400080010ff */
[----:B--2---:R-:W-:Y:S05]  /*a660*/  @!P0 BRA `(.L_x_261) ;  /* 0xfffffffc00f08947 */ /* 0x004fea000383ffff */
[----:B------:R-:W-:Y:S05]  /*a670*/  BRA `(.L_x_262) ;  /* 0xffffffbc00d47947 */ /* 0x000fea000383ffff */
.L_x_127:
[----:B------:R-:W-:-:S07]  /*a680*/  MOV R0, UR4 ;  /* 0x0000000400007c02 */ /* 0x000fce0008000f00 */
.L_x_263:
[----:B-1----:R1:W2:Y:S02]  /*a690*/  SYNCS.PHASECHK.TRANS64.TRYWAIT P0, [R0+URZ], R2 ;  /* 0x00000002000075a7 */ /* 0x0022a400080011ff */
[----:B--2---:R-:W-:Y:S05]  /*a6a0*/  @!P0 NANOSLEEP.SYNCS 0x989680 ;  /* 0x009896800000895d */ /* 0x004fea0003900000 */
[----:B------:R-:W2:Y:S02]  /*a6b0*/  @!P0 SYNCS.PHASECHK.TRANS64 P0, [R0+URZ], R2 ;  /* 0x00000002000085a7 */ /* 0x000ea400080010ff */
[----:B--2---:R-:W-:Y:S05]  /*a6c0*/  @!P0 BRA `(.L_x_263) ;  /* 0xfffffffc00f08947 */ /* 0x004fea000383ffff */
[----:B------:R-:W-:Y:S05]  /*a6d0*/  BRA `(.L_x_264) ;  /* 0xffffffc000887947 */ /* 0x000fea000383ffff */
.L_x_128:
[----:B------:R-:W-:-:S07]  /*a6e0*/  MOV R0, UR5 ;  /* 0x0000000500007c02 */ /* 0x000fce0008000f00 */
.L_x_265:
[----:B-1----:R1:W2:Y:S02]  /*a6f0*/  SYNCS.PHASECHK.TRANS64.TRYWAIT P0, [R0+URZ], R2 ;  /* 0x00000002000075a7 */ /* 0x0022a400080011ff */
[----:B--2---:R-:W-:Y:S05]  /*a700*/  @!P0 NANOSLEEP.SYNCS 0x989680 ;  /* 0x009896800000895d */ /* 0x004fea0003900000 */
[----:B------:R-:W2:Y:S02]  /*a710*/  @!P0 SYNCS.PHASECHK.TRANS64 P0, [R0+URZ], R2 ;  /* 0x00000002000085a7 */ /* 0x000ea400080010ff */
[----:B--2---:R-:W-:Y:S05]  /*a720*/  @!P0 BRA `(.L_x_265) ;  /* 0xfffffffc00f08947 */ /* 0x004fea000383ffff */
[----:B------:R-:W-:Y:S05]  /*a730*/  BRA `(.L_x_266) ;  /* 0xffffffc000947947 */ /* 0x000fea000383ffff */
.L_x_130:
[----:B-1----:R1:W2:Y:S02]  /*a740*/  SYNCS.PHASECHK.TRANS64.TRYWAIT P0, [R3+URZ+0x270], R0 ;  /* 0x00027000030075a7 */ /* 0x0022a400080011ff */
[----:B--2---:R-:W-:Y:S05]  /*a750*/  @!P0 NANOSLEEP.SYNCS 0x989680 ;  /* 0x009896800000895d */ /* 0x004fea0003900000 */
[----:B------:R-:W2:Y:S02]  /*a760*/  @!P0 SYNCS.PHASECHK.TRANS64 P0, [R3+URZ+0x270], R0 ;  /* 0x00027000030085a7 */ /* 0x000ea400080010ff */
[----:B--2---:R-:W-:Y:S05]  /*a770*/  @!P0 BRA `(.L_x_130) ;  /* 0xfffffffc00f08947 */ /* 0x004fea000383ffff */
[----:B------:R-:W-:Y:S05]  /*a780*/  BRA `(.L_x_267) ;  /* 0xffffffc4007c7947 */ /* 0x000fea000383ffff */
.L_x_140:
[----:B-1----:R1:W2:Y:S02]  /*a790*/  SYNCS.PHASECHK.TRANS64.TRYWAIT P1, [R0+URZ+0x230], R3 ;  /* 0x00023003000075a7 */ /* 0x0022a400080211ff */
[----:B--2---:R-:W-:Y:S05]  /*a7a0*/  @!P1 NANOSLEEP.SYNCS 0x989680 ;  /* 0x009896800000995d */ /* 0x004fea0003900000 */
[----:B------:R-:W2:Y:S02]  /*a7b0*/  @!P1 SYNCS.PHASECHK.TRANS64 P1, [R0+URZ+0x230], R3 ;  /* 0x00023003000095a7 */ /* 0x000ea400080210ff */
[----:B--2---:R-:W-:Y:S05]  /*a7c0*/  @!P1 BRA `(.L_x_140) ;  /* 0xfffffffc00f09947 */ /* 0x004fea000383ffff */
[----:B------:R-:W-:Y:S05]  /*a7d0*/  BRA `(.L_x_139) ;  /* 0xffffffd000fc7947 */ /* 0x000fea000383ffff */
.L_x_142:
[----:B-1----:R1:W4:Y:S02]  /*a7e0*/  SYNCS.PHASECHK.TRANS64.TRYWAIT P0, [R53+URZ+0x290], R2 ;  /* 0x00029002350075a7 */ /* 0x00232400080011ff */
[----:B----4-:R-:W-:Y:S05]  /*a7f0*/  @!P0 NANOSLEEP.SYNCS 0x989680 ;  /* 0x009896800000895d */ /* 0x010fea0003900000 */
[----:B------:R-:W4:Y:S02]  /*a800*/  @!P0 SYNCS.PHASECHK.TRANS64 P0, [R53+URZ+0x290], R2 ;  /* 0x00029002350085a7 */ /* 0x000f2400080010ff */
[----:B----4-:R-:W-:Y:S05]  /*a810*/  @!P0 BRA `(.L_x_142) ;  /* 0xfffffffc00f08947 */ /* 0x010fea000383ffff */
[----:B------:R-:W-:Y:S05]  /*a820*/  BRA `(.L_x_141) ;  /* 0xffffffd4002c7947 */ /* 0x000fea000383ffff */
.L_x_153:
[----:B-1----:R1:W2:Y:S02]  /*a830*/  SYNCS.PHASECHK.TRANS64.TRYWAIT P0, [R3+URZ+0x230], R66 ;  /* 0x00023042030075a7 */ /* 0x0022a400080011ff */
[----:B--2---:R-:W-:Y:S05]  /*a840*/  @!P0 NANOSLEEP.SYNCS 0x989680 ;  /* 0x009896800000895d */ /* 0x004fea0003900000 */
[----:B------:R-:W2:Y:S02]  /*a850*/  @!P0 SYNCS.PHASECHK.TRANS64 P0, [R3+URZ+0x230], R66 ;  /* 0x00023042030085a7 */ /* 0x000ea400080010ff */
[----:B--2---:R-:W-:Y:S05]  /*a860*/  @!P0 BRA `(.L_x_153) ;  /* 0xfffffffc00f08947 */ /* 0x004fea000383ffff */
[----:B------:R-:W-:Y:S05]  /*a870*/  BRA `(.L_x_152) ;  /* 0xffffffdc00547947 */ /* 0x000fea000383ffff */
        .weak           $__internal_0_$__cuda_sm10x_tcgen05_guardrail_trap_col_being_dealloced_not_returned_by_alloc
        .type           $__internal_0_$__cuda_sm10x_tcgen05_guardrail_trap_col_being_dealloced_not_returned_by_alloc,@function
        .size           $__internal_0_$__cuda_sm10x_tcgen05_guardrail_trap_col_being_dealloced_not_returned_by_alloc,($__internal_1_$__cuda_sm10x_tcgen05_guardrail_trap_phase_invalid_during_alloc - $__internal_0_$__cuda_sm10x_tcgen05_guardrail_trap_col_being_dealloced_not_returned_by_alloc)
$__internal_0_$__cuda_sm10x_tcgen05_guardrail_trap_col_being_dealloced_not_returned_by_alloc:
[----:B------:R-:W-:Y:S05]  /*a880*/  BPT.TRAP 0x1 ;  /* 0x000000040000795c */ /* 0x000fea0000300000 */
[----:B------:R-:W-:-:S04]  /*a890*/  HFMA2 R3, -RZ, RZ, 0, 0 ;  /* 0x00000000ff037431 */ /* 0x000fc800000001ff */
[----:B------:R-:W-:Y:S05]  /*a8a0*/  RET.REL.NODEC R2 `(_ZN7cutlass13device_kernelINS_4gemm6kernel13GemmUniversalIN4cute5tupleIJiiiiEEENS1_10collective13CollectiveMmaINS1_35MainloopSm100TmaUmmaWarpSpecializedILi35ELi2ELi4ENS5_IJNS4_1CILi2EEESB_NSA_ILi1EEEEEEEENS5_IJNSA_ILi128EEENSA_ILi64EEENSA_ILi32EEEEEENS_10bfloat16_tENS5_IJlSC_lEEESJ_SK_NS4_8TiledMMAINS4_8MMA_AtomIJNS4_26SM100_MMA_F16BF16_2x1SM_SSISJ_SJ_fLi128ELi64ELNS4_4UMMA5MajorE0ELSP_0ELNSO_7ScaleInE0ELSQ_0EEEEEENS4_6LayoutINS5_IJSC_SC_SC_EEENS5_IJNSA_ILi0EEESV_SV_EEEEENS5_IJNS4_10UnderscoreESY_SY_EEEEENS4_28SM100_TMA_2SM_LOAD_MULTICASTENS4_14ComposedLayoutINS4_7SwizzleILi2ELi4ELi3EEENS4_18smem_ptr_flag_bitsILi16EEENST_INS5_IJNSA_ILi8EEESH_EEENS5_IJSH_SC_EEEEEEEvNS4_8identityENS4_18SM100_TMA_2SM_LOADES1B_vS1C_EENS_8epilogue10collective18CollectiveEpilogueINS1F_23Sm100TmaWarpSpecializedILi3ELi2ELi16ELb1ELb0EEEJNS5_IJSG_SG_SH_EEENS5_IJNST_ISG_SC_EENST_INS5_IJNSA_ILi16EEESB_EEENS5_IJSC_SH_EEEEEEEESJ_SK_SJ_SK_NS1F_6fusion15FusionCallbacksIS1J_NS1R_17LinearCombinationISJ_fSJ_fLNS_15FloatRoundStyleE2EEES1K_S1Q_JEEENS4_5SM1004TMEM4LOAD26SM100_TMEM_LOAD_32dp32b16xENS4_13SM90_TMA_LOADENS12_INS13_ILi1ELi4ELi3EEES16_NST_INS5_IJS17_S1M_EEENS5_IJS1M_SC_EEEEEEENS4_39AutoVectorizingCopyWithAssumedAlignmentILi128EEENS4_14SM90_TMA_STOREES26_S28_S28_EEEvvEEEEvNT_6ParamsE) ;  /* 0xffffff5402d47950 */ /* 0x000fea0003c3ffff */
        .weak           $__internal_1_$__cuda_sm10x_tcgen05_guardrail_trap_phase_invalid_during_alloc
        .type           $__internal_1_$__cuda_sm10x_tcgen05_guardrail_trap_phase_invalid_during_alloc,@function
        .size           $__internal_1_$__cuda_sm10x_tcgen05_guardrail_trap_phase_invalid_during_alloc,($__internal_2_$__cuda_sm10x_tcgen05_guardrail_trap_unallocated_columns_being_dealloced - $__internal_1_$__cuda_sm10x_tcgen05_guardrail_trap_phase_invalid_during_alloc)
$__internal_1_$__cuda_sm10x_tcgen05_guardrail_trap_phase_invalid_during_alloc:
[----:B------:R-:W-:Y:S05]  /*a8b0*/  BPT.TRAP 0x1 ;  /* 0x000000040000795c */ /* 0x000fea0000300000 */
[----:B------:R-:W-:-:S04]  /*a8c0*/  MOV R5, 0x0 ;  /* 0x0000000000057802 */ /* 0x000fc80000000f00 */
[----:B------:R-:W-:Y:S05]  /*a8d0*/  RET.REL.NODEC R4 `(_ZN7cutlass13device_kernelINS_4gemm6kernel13GemmUniversalIN4cute5tupleIJiiiiEEENS1_10collective13CollectiveMmaINS1_35MainloopSm100TmaUmmaWarpSpecializedILi35ELi2ELi4ENS5_IJNS4_1CILi2EEESB_NSA_ILi1EEEEEEEENS5_IJNSA_ILi128EEENSA_ILi64EEENSA_ILi32EEEEEENS_10bfloat16_tENS5_IJlSC_lEEESJ_SK_NS4_8TiledMMAINS4_8MMA_AtomIJNS4_26SM100_MMA_F16BF16_2x1SM_SSISJ_SJ_fLi128ELi64ELNS4_4UMMA5MajorE0ELSP_0ELNSO_7ScaleInE0ELSQ_0EEEEEENS4_6LayoutINS5_IJSC_SC_SC_EEENS5_IJNSA_ILi0EEESV_SV_EEEEENS5_IJNS4_10UnderscoreESY_SY_EEEEENS4_28SM100_TMA_2SM_LOAD_MULTICASTENS4_14ComposedLayoutINS4_7SwizzleILi2ELi4ELi3EEENS4_18smem_ptr_flag_bitsILi16EEENST_INS5_IJNSA_ILi8EEESH_EEENS5_IJSH_SC_EEEEEEEvNS4_8identityENS4_18SM100_TMA_2SM_LOADES1B_vS1C_EENS_8epilogue10collective18CollectiveEpilogueINS1F_23Sm100TmaWarpSpecializedILi3ELi2ELi16ELb1ELb0EEEJNS5_IJSG_SG_SH_EEENS5_IJNST_ISG_SC_EENST_INS5_IJNSA_ILi16EEESB_EEENS5_IJSC_SH_EEEEEEEESJ_SK_SJ_SK_NS1F_6fusion15FusionCallbacksIS1J_NS1R_17LinearCombinationISJ_fSJ_fLNS_15FloatRoundStyleE2EEES1K_S1Q_JEEENS4_5SM1004TMEM4LOAD26SM100_TMEM_LOAD_32dp32b16xENS4_13SM90_TMA_LOADENS12_INS13_ILi1ELi4ELi3EEES16_NST_INS5_IJS17_S1M_EEENS5_IJS1M_SC_EEEEEEENS4_39AutoVectorizingCopyWithAssumedAlignmentILi128EEENS4_14SM90_TMA_STOREES26_S28_S28_EEEvvEEEEvNT_6ParamsE) ;  /* 0xffffff5404c87950 */ /* 0x000fea0003c3ffff */
        .weak           $__internal_2_$__cuda_sm10x_tcgen05_guardrail_trap_unallocated_columns_being_dealloced
        .type           $__internal_2_$__cuda_sm10x_tcgen05_guardrail_trap_unallocated_columns_being_dealloced,@function
        .size           $__internal_2_$__cuda_sm10x_tcgen05_guardrail_trap_unallocated_columns_being_dealloced,(.L_x_269 - $__internal_2_$__cuda_sm10x_tcgen05_guardrail_trap_unallocated_columns_being_dealloced)
$__internal_2_$__cuda_sm10x_tcgen05_guardrail_trap_unallocated_columns_being_dealloced:
[----:B------:R-:W-:Y:S05]  /*a8e0*/  BPT.TRAP 0x1 ;  /* 0x000000040000795c */ /* 0x000fea0000300000 */
[----:B------:R-:W-:-:S04]  /*a8f0*/  HFMA2 R3, -RZ, RZ, 0, 0 ;  /* 0x00000000ff037431 */ /* 0x000fc800000001ff */
[----:B------:R-:W-:Y:S05]  /*a900*/  RET.REL.NODEC R2 `(_ZN7cutlass13device_kernelINS_4gemm6kernel13GemmUniversalIN4cute5tupleIJiiiiEEENS1_10collective13CollectiveMmaINS1_35MainloopSm100TmaUmmaWarpSpecializedILi35ELi2ELi4ENS5_IJNS4_1CILi2EEESB_NSA_ILi1EEEEEEEENS5_IJNSA_ILi128EEENSA_ILi64EEENSA_ILi32EEEEEENS_10bfloat16_tENS5_IJlSC_lEEESJ_SK_NS4_8TiledMMAINS4_8MMA_AtomIJNS4_26SM100_MMA_F16BF16_2x1SM_SSISJ_SJ_fLi128ELi64ELNS4_4UMMA5MajorE0ELSP_0ELNSO_7ScaleInE0ELSQ_0EEEEEENS4_6LayoutINS5_IJSC_SC_SC_EEENS5_IJNSA_ILi0EEESV_SV_EEEEENS5_IJNS4_10UnderscoreESY_SY_EEEEENS4_28SM100_TMA_2SM_LOAD_MULTICASTENS4_14ComposedLayoutINS4_7SwizzleILi2ELi4ELi3EEENS4_18smem_ptr_flag_bitsILi16EEENST_INS5_IJNSA_ILi8EEESH_EEENS5_IJSH_SC_EEEEEEEvNS4_8identityENS4_18SM100_TMA_2SM_LOADES1B_vS1C_EENS_8epilogue10collective18CollectiveEpilogueINS1F_23Sm100TmaWarpSpecializedILi3ELi2ELi16ELb1ELb0EEEJNS5_IJSG_SG_SH_EEENS5_IJNST_ISG_SC_EENST_INS5_IJNSA_ILi16EEESB_EEENS5_IJSC_SH_EEEEEEEESJ_SK_SJ_SK_NS1F_6fusion15FusionCallbacksIS1J_NS1R_17LinearCombinationISJ_fSJ_fLNS_15FloatRoundStyleE2EEES1K_S1Q_JEEENS4_5SM1004TMEM4LOAD26SM100_TMEM_LOAD_32dp32b16xENS4_13SM90_TMA_LOADENS12_INS13_ILi1ELi4ELi3EEES16_NST_INS5_IJS17_S1M_EEENS5_IJS1M_SC_EEEEEEENS4_39AutoVectorizingCopyWithAssumedAlignmentILi128EEENS4_14SM90_TMA_STOREES26_S28_S28_EEEvvEEEEvNT_6ParamsE) ;  /* 0xffffff5402bc7950 */ /* 0x000fea0003c3ffff */
.L_x_268:
[----:B------:R-:W-:-:S00]  /*a910*/  BRA `(.L_x_268) ;  /* 0xfffffffc00fc7947 */ /* 0x000fc0000383ffff */
[----:B------:R-:W-:-:S00]  /*a920*/  NOP ;  /* 0x0000000000007918 */ /* 0x000fc00000000000 */
        /* <DEDUP_REMOVED lines=13> */
.L_x_269:


//--------------------- .nv.global.init           --------------------------
	.section	.nv.global.init,"aw",@progbits
.nv.global.init:
	.type		$str$27,@object
	.size		$str$27,($str$28 - $str$27)
$str$27:
        /*0000*/ 	.byte	0x28, 0x61, 0x64, 0x64, 0x72, 0x65, 0x73, 0x73, 0x20, 0x26, 0x20, 0x6d, 0x61, 0x73, 0x6b, 0x29
        /*0010*/ 	.byte	0x20, 0x3d, 0x3d, 0x20, 0x30, 0x00
	.type		$str$28,@object
	.size		$str$28,($str$26 - $str$28)
$str$28:
        /*0016*/ 	.byte	0x2f, 0x74, 0x6d, 0x70, 0x2f, 0x63, 0x75, 0x74, 0x6c, 0x61, 0x73, 0x73, 0x5f, 0x73, 0x77, 0x65
        /*0026*/ 	.byte	0x65, 0x70, 0x5f, 0x73, 0x72, 0x63, 0x2f, 0x69, 0x6e, 0x63, 0x6c, 0x75, 0x64, 0x65, 0x2f, 0x63
        /*0036*/ 	.byte	0x75, 0x74, 0x65, 0x2f, 0x70, 0x6f, 0x69, 0x6e, 0x74, 0x65, 0x72, 0x5f, 0x66, 0x6c, 0x61, 0x67
        /*0046*/ 	.byte	0x67, 0x65, 0x64, 0x2e, 0x68, 0x70, 0x70, 0x00
	.type		$str$26,@object
	.size		$str$26,($str$25 - $str$26)
$str$26:
        /*004e*/ 	.byte	0x2f, 0x74, 0x6d, 0x70, 0x2f, 0x63, 0x75, 0x74, 0x6c, 0x61, 0x73, 0x73, 0x5f, 0x73, 0x77, 0x65
        /*005e*/ 	.byte	0x65, 0x70, 0x5f, 0x73, 0x72, 0x63, 0x2f, 0x69, 0x6e, 0x63, 0x6c, 0x75, 0x64, 0x65, 0x2f, 0x63
        /*006e*/ 	.byte	0x75, 0x74, 0x65, 0x2f, 0x61, 0x74, 0x6f, 0x6d, 0x2f, 0x63, 0x6f, 0x70, 0x79, 0x5f, 0x74, 0x72
        /*007e*/ 	.byte	0x61, 0x69, 0x74, 0x73, 0x5f, 0x73, 0x6d, 0x31, 0x30, 0x30, 0x2e, 0x68, 0x70, 0x70, 0x00
	.type		$str$25,@object
	.size		$str$25,(__unnamed_1 - $str$25)
$str$25:
        /*008d*/ 	.byte	0x28, 0x28, 0x75, 0x69, 0x6e, 0x74, 0x33, 0x32, 0x5f, 0x74, 0x28, 0x74, 0x68, 0x72, 0x65, 0x61
        /*009d*/ 	.byte	0x64, 0x49, 0x64, 0x78, 0x2e, 0x78, 0x29, 0x20, 0x2f, 0x20, 0x33, 0x32, 0x29, 0x20, 0x25, 0x20
        /*00ad*/ 	.byte	0x34, 0x29, 0x20, 0x3d, 0x3d, 0x20, 0x28, 0x28, 0x28, 0x74, 0x6d, 0x65, 0x6d, 0x5f, 0x61, 0x64
        /*00bd*/ 	.byte	0x64, 0x72, 0x20, 0x3e, 0x3e, 0x20, 0x31, 0x36, 0x29, 0x20, 0x2f, 0x20, 0x33, 0x32, 0x29, 0x20
        /*00cd*/ 	.byte	0x25, 0x20, 0x34, 0x29, 0x00
	.type		__unnamed_1,@object
	.size		__unnamed_1,(__unnamed_2 - __unnamed_1)
__unnamed_1:
        /*00d2*/ 	.byte	0x61, 0x75, 0x74, 0x6f, 0x20, 0x63, 0x75, 0x74, 0x65, 0x3a, 0x3a, 0x61, 0x73, 0x5f, 0x70, 0x6f
        /* <DEDUP_REMOVED lines=24> */
        /*0262*/ 	.byte	0x43, 0x3c, 0x32, 0x30, 0x34, 0x38, 0x3e, 0x3e, 0x3e, 0x3e, 0x5d, 0x00
	.type		__unnamed_2,@object
	.size		__unnamed_2,(.L_2 - __unnamed_2)
__unnamed_2:
        /* <DEDUP_REMOVED lines=40> */
        /*04ee*/ 	.byte	0x3a, 0x3a, 0x43, 0x3c, 0x30, 0x3e, 0x3e, 0x3e, 0x3e, 0x5d, 0x00
.L_2:


//--------------------- .nv.shared._ZN7cutlass13device_kernelINS_4gemm6kernel13GemmUniversalIN4cute5tupleIJiiiiEEENS1_10collective13CollectiveMmaINS1_35MainloopSm100TmaUmmaWarpSpecializedILi35ELi2ELi4ENS5_IJNS4_1CILi2EEESB_NSA_ILi1EEEEEEEENS5_IJNSA_ILi128EEENSA_ILi64EEENSA_ILi32EEEEEENS_10bfloat16_tENS5_IJlSC_lEEESJ_SK_NS4_8TiledMMAINS4_8MMA_AtomIJNS4_26SM100_MMA_F16BF16_2x1SM_SSISJ_SJ_fLi128ELi64ELNS4_4UMMA5MajorE0ELSP_0ELNSO_7ScaleInE0ELSQ_0EEEEEENS4_6LayoutINS5_IJSC_SC_SC_EEENS5_IJNSA_ILi0EEESV_SV_EEEEENS5_IJNS4_10UnderscoreESY_SY_EEEEENS4_28SM100_TMA_2SM_LOAD_MULTICASTENS4_14ComposedLayoutINS4_7SwizzleILi2ELi4ELi3EEENS4_18smem_ptr_flag_bitsILi16EEENST_INS5_IJNSA_ILi8EEESH_EEENS5_IJSH_SC_EEEEEEEvNS4_8identityENS4_18SM100_TMA_2SM_LOADES1B_vS1C_EENS_8epilogue10collective18CollectiveEpilogueINS1F_23Sm100TmaWarpSpecializedILi3ELi2ELi16ELb1ELb0EEEJNS5_IJSG_SG_SH_EEENS5_IJNST_ISG_SC_EENST_INS5_IJNSA_ILi16EEESB_EEENS5_IJSC_SH_EEEEEEEESJ_SK_SJ_SK_NS1F_6fusion15FusionCallbacksIS1J_NS1R_17LinearCombinationISJ_fSJ_fLNS_15FloatRoundStyleE2EEES1K_S1Q_JEEENS4_5SM1004TMEM4LOAD26SM100_TMEM_LOAD_32dp32b16xENS4_13SM90_TMA_LOADENS12_INS13_ILi1ELi4ELi3EEES16_NST_INS5_IJS17_S1M_EEENS5_IJS1M_SC_EEEEEEENS4_39AutoVectorizingCopyWithAssumedAlignmentILi128EEENS4_14SM90_TMA_STOREES26_S28_S28_EEEvvEEEEvNT_6ParamsE --------------------------
	.section	.nv.shared._ZN7cutlass13device_kernelINS_4gemm6kernel13GemmUniversalIN4cute5tupleIJiiiiEEENS1_10collective13CollectiveMmaINS1_35MainloopSm100TmaUmmaWarpSpecializedILi35ELi2ELi4ENS5_IJNS4_1CILi2EEESB_NSA_ILi1EEEEEEEENS5_IJNSA_ILi128EEENSA_ILi64EEENSA_ILi32EEEEEENS_10bfloat16_tENS5_IJlSC_lEEESJ_SK_NS4_8TiledMMAINS4_8MMA_AtomIJNS4_26SM100_MMA_F16BF16_2x1SM_SSISJ_SJ_fLi128ELi64ELNS4_4UMMA5MajorE0ELSP_0ELNSO_7ScaleInE0ELSQ_0EEEEEENS4_6LayoutINS5_IJSC_SC_SC_EEENS5_IJNSA_ILi0EEESV_SV_EEEEENS5_IJNS4_10UnderscoreESY_SY_EEEEENS4_28SM100_TMA_2SM_LOAD_MULTICASTENS4_14ComposedLayoutINS4_7SwizzleILi2ELi4ELi3EEENS4_18smem_ptr_flag_bitsILi16EEENST_INS5_IJNSA_ILi8EEESH_EEENS5_IJSH_SC_EEEEEEEvNS4_8identityENS4_18SM100_TMA_2SM_LOADES1B_vS1C_EENS_8epilogue10collective18CollectiveEpilogueINS1F_23Sm100TmaWarpSpecializedILi3ELi2ELi16ELb1ELb0EEEJNS5_IJSG_SG_SH_EEENS5_IJNST_ISG_SC_EENST_INS5_IJNSA_ILi16EEESB_EEENS5_IJSC_SH_EEEEEEEESJ_SK_SJ_SK_NS1F_6fusion15FusionCallbacksIS1J_NS1R_17LinearCombinationISJ_fSJ_fLNS_15FloatRoundStyleE2EEES1K_S1Q_JEEENS4_5SM1004TMEM4LOAD26SM100_TMEM_LOAD_32dp32b16xENS4_13SM90_TMA_LOADENS12_INS13_ILi1ELi4ELi3EEES16_NST_INS5_IJS17_S1M_EEENS5_IJS1M_SC_EEEEEEENS4_39AutoVectorizingCopyWithAssumedAlignmentILi128EEENS4_14SM90_TMA_STOREES26_S28_S28_EEEvvEEEEvNT_6ParamsE,"aw",@nobits
	.sectionflags	@""
	.align	16
	.zero		1024


//--------------------- .nv.shared.reserved.0     --------------------------
	.section	.nv.shared.reserved.0,"aw",@nobits
	.weak		__nv_reservedSMEM_offset_0_alias
	.size		__nv_reservedSMEM_offset_0_alias, 0, 64
	.other		__nv_reservedSMEM_offset_0_alias,@"STO_CUDA_RESERVED_SHARED STV_DEFAULT"
__nv_reservedSMEM_offset_0_alias:
	.zero		0
.nv.shared.reserved.0:
	.zero		64
	.weak		__nv_reservedSMEM_tcgen05_partition
	.type		__nv_reservedSMEM_tcgen05_partition,@object
	.size		__nv_reservedSMEM_tcgen05_partition,(.L_0 - __nv_reservedSMEM_tcgen05_partition)
__nv_reservedSMEM_tcgen05_partition:
	.zero		32
.L_0:


//--------------------- .nv.global                --------------------------
	.section	.nv.global,"aw",@nobits
.nv.global:
	.type		_ZN40_INTERNAL_913bd6a0_4_k_cu_3725504f_293834cute1_E,@object
	.size		_ZN40_INTERNAL_913bd6a0_4_k_cu_3725504f_293834cute1_E,(_ZN40_INTERNAL_913bd6a0_4_k_cu_3725504f_293834cuda3std3__45__cpo6cbeginE - _ZN40_INTERNAL_913bd6a0_4_k_cu_3725504f_293834cute1_E)
_ZN40_INTERNAL_913bd6a0_4_k_cu_3725504f_293834cute1_E:
	.zero		1
	.type		_ZN40_INTERNAL_913bd6a0_4_k_cu_3725504f_293834cuda3std3__45__cpo6cbeginE,@object
	.size		_ZN40_INTERNAL_913bd6a0_4_k_cu_3725504f_293834cuda3std3__45__cpo6cbeginE,(_ZN40_INTERNAL_913bd6a0_4_k_cu_3725504f_293834cuda3std3__48in_placeE - _ZN40_INTERNAL_913bd6a0_4_k_cu_3725504f_293834cuda3std3__45__cpo6cbeginE)
_ZN40_INTERNAL_913bd6a0_4_k_cu_3725504f_293834cuda3std3__45__cpo6cbeginE:
	.zero		1
	.type		_ZN40_INTERNAL_913bd6a0_4_k_cu_3725504f_293834cuda3std3__48in_placeE,@object
	.size		_ZN40_INTERNAL_913bd6a0_4_k_cu_3725504f_293834cuda3std3__48in_placeE,(_ZN40_INTERNAL_913bd6a0_4_k_cu_3725504f_293834cuda3std6ranges3__45__cpo9iter_moveE - _ZN40_INTERNAL_913bd6a0_4_k_cu_3725504f_293834cuda3std3__48in_placeE)
_ZN40_INTERNAL_913bd6a0_4_k_cu_3725504f_293834cuda3std3__48in_placeE:
	.zero		1
	.type		_ZN40_INTERNAL_913bd6a0_4_k_cu_3725504f_293834cuda3std6ranges3__45__cpo9iter_moveE,@object
	.size		_ZN40_INTERNAL_913bd6a0_4_k_cu_3725504f_293834cuda3std6ranges3__45__cpo9iter_moveE,(_ZN40_INTERNAL_913bd6a0_4_k_cu_3725504f_293834cuda3std3__45__cpo5beginE - _ZN40_INTERNAL_913bd6a0_4_k_cu_3725504f_293834cuda3std6ranges3__45__cpo9iter_moveE)
_ZN40_INTERNAL_913bd6a0_4_k_cu_3725504f_293834cuda3std6ranges3__45__cpo9iter_moveE:
	.zero		1
	.type		_ZN40_INTERNAL_913bd6a0_4_k_cu_3725504f_293834cuda3std3__45__cpo5beginE,@object
	.size		_ZN40_INTERNAL_913bd6a0_4_k_cu_3725504f_293834cuda3std3__45__cpo5beginE,(_ZN40_INTERNAL_913bd6a0_4_k_cu_3725504f_293834cuda3std3__442_GLOBAL__N__913bd6a0_4_k_cu_3725504f_293836ignoreE - _ZN40_INTERNAL_913bd6a0_4_k_cu_3725504f_293834cuda3std3__45__cpo5beginE)
_ZN40_INTERNAL_913bd6a0_4_k_cu_3725504f_293834cuda3std3__45__cpo5beginE:
	.zero		1
	.type		_ZN40_INTERNAL_913bd6a0_4_k_cu_3725504f_293834cuda3std3__442_GLOBAL__N__913bd6a0_4_k_cu_3725504f_293836ignoreE,@object
	.size		_ZN40_INTERNAL_913bd6a0_4_k_cu_3725504f_293834cuda3std3__442_GLOBAL__N__913bd6a0_4_k_cu_3725504f_293836ignoreE,(_ZN40_INTERNAL_913bd6a0_4_k_cu_3725504f_293834cute7productE - _ZN40_INTERNAL_913bd6a0_4_k_cu_3725504f_293834cuda3std3__442_GLOBAL__N__913bd6a0_4_k_cu_3725504f_293836ignoreE)
_ZN40_INTERNAL_913bd6a0_4_k_cu_3725504f_293834cuda3std3__442_GLOBAL__N__913bd6a0_4_k_cu_3725504f_293836ignoreE:
	.zero		1
	.type		_ZN40_INTERNAL_913bd6a0_4_k_cu_3725504f_293834cute7productE,@object
	.size		_ZN40_INTERNAL_913bd6a0_4_k_cu_3725504f_293834cute7productE,(_ZN40_INTERNAL_913bd6a0_4_k_cu_3725504f_293834cuda3std3__45__cpo3endE - _ZN40_INTERNAL_913bd6a0_4_k_cu_3725504f_293834cute7productE)
_ZN40_INTERNAL_913bd6a0_4_k_cu_3725504f_293834cute7productE:
	.zero		1
	.type		_ZN40_INTERNAL_913bd6a0_4_k_cu_3725504f_293834cuda3std3__45__cpo3endE,@object
	.size		_ZN40_INTERNAL_913bd6a0_4_k_cu_3725504f_293834cuda3std3__45__cpo3endE,(_ZN40_INTERNAL_913bd6a0_4_k_cu_3725504f_293834cuda3std3__419piecewise_constructE - _ZN40_INTERNAL_913bd6a0_4_k_cu_3725504f_293834cuda3std3__45__cpo3endE)
_ZN40_INTERNAL_913bd6a0_4_k_cu_3725504f_293834cuda3std3__45__cpo3endE:
	.zero		1
	.type		_ZN40_INTERNAL_913bd6a0_4_k_cu_3725504f_293834cuda3std3__419piecewise_constructE,@object
	.size		_ZN40_INTERNAL_913bd6a0_4_k_cu_3725504f_293834cuda3std3__419piecewise_constructE,(_ZN40_INTERNAL_913bd6a0_4_k_cu_3725504f_293834cuda3std3__45__cpo4cendE - _ZN40_INTERNAL_913bd6a0_4_k_cu_3725504f_293834cuda3std3__419piecewise_constructE)
_ZN40_INTERNAL_913bd6a0_4_k_cu_3725504f_293834cuda3std3__419piecewise_constructE:
	.zero		1
	.type		_ZN40_INTERNAL_913bd6a0_4_k_cu_3725504f_293834cuda3std3__45__cpo4cendE,@object
	.size		_ZN40_INTERNAL_913bd6a0_4_k_cu_3725504f_293834cuda3std3__45__cpo4cendE,(_ZN40_INTERNAL_913bd6a0_4_k_cu_3725504f_293834cuda3std6ranges3__45__cpo4swapE - _ZN40_INTERNAL_913bd6a0_4_k_cu_3725504f_293834cuda3std3__45__cpo4cendE)
_ZN40_INTERNAL_913bd6a0_4_k_cu_3725504f_293834cuda3std3__45__cpo4cendE:
	.zero		1
	.type		_ZN40_INTERNAL_913bd6a0_4_k_cu_3725504f_293834cuda3std6ranges3__45__cpo4swapE,@object
	.size		_ZN40_INTERNAL_913bd6a0_4_k_cu_3725504f_293834cuda3std6ranges3__45__cpo4swapE,(.L_10 - _ZN40_INTERNAL_913bd6a0_4_k_cu_3725504f_293834cuda3std6ranges3__45__cpo4swapE)
_ZN40_INTERNAL_913bd6a0_4_k_cu_3725504f_293834cuda3std6ranges3__45__cpo4swapE:
	.zero		1
.L_10:


//--------------------- .nv.constant0._ZN7cutlass13device_kernelINS_4gemm6kernel13GemmUniversalIN4cute5tupleIJiiiiEEENS1_10collective13CollectiveMmaINS1_35MainloopSm100TmaUmmaWarpSpecializedILi35ELi2ELi4ENS5_IJNS4_1CILi2EEESB_NSA_ILi1EEEEEEEENS5_IJNSA_ILi128EEENSA_ILi64EEENSA_ILi32EEEEEENS_10bfloat16_tENS5_IJlSC_lEEESJ_SK_NS4_8TiledMMAINS4_8MMA_AtomIJNS4_26SM100_MMA_F16BF16_2x1SM_SSISJ_SJ_fLi128ELi64ELNS4_4UMMA5MajorE0ELSP_0ELNSO_7ScaleInE0ELSQ_0EEEEEENS4_6LayoutINS5_IJSC_SC_SC_EEENS5_IJNSA_ILi0EEESV_SV_EEEEENS5_IJNS4_10UnderscoreESY_SY_EEEEENS4_28SM100_TMA_2SM_LOAD_MULTICASTENS4_14ComposedLayoutINS4_7SwizzleILi2ELi4ELi3EEENS4_18smem_ptr_flag_bitsILi16EEENST_INS5_IJNSA_ILi8EEESH_EEENS5_IJSH_SC_EEEEEEEvNS4_8identityENS4_18SM100_TMA_2SM_LOADES1B_vS1C_EENS_8epilogue10collective18CollectiveEpilogueINS1F_23Sm100TmaWarpSpecializedILi3ELi2ELi16ELb1ELb0EEEJNS5_IJSG_SG_SH_EEENS5_IJNST_ISG_SC_EENST_INS5_IJNSA_ILi16EEESB_EEENS5_IJSC_SH_EEEEEEEESJ_SK_SJ_SK_NS1F_6fusion15FusionCallbacksIS1J_NS1R_17LinearCombinationISJ_fSJ_fLNS_15FloatRoundStyleE2EEES1K_S1Q_JEEENS4_5SM1004TMEM4LOAD26SM100_TMEM_LOAD_32dp32b16xENS4_13SM90_TMA_LOADENS12_INS13_ILi1ELi4ELi3EEES16_NST_INS5_IJS17_S1M_EEENS5_IJS1M_SC_EEEEEEENS4_39AutoVectorizingCopyWithAssumedAlignmentILi128EEENS4_14SM90_TMA_STOREES26_S28_S28_EEEvvEEEEvNT_6ParamsE --------------------------
	.section	.nv.constant0._ZN7cutlass13device_kernelINS_4gemm6kernel13GemmUniversalIN4cute5tupleIJiiiiEEENS1_10collective13CollectiveMmaINS1_35MainloopSm100TmaUmmaWarpSpecializedILi35ELi2ELi4ENS5_IJNS4_1CILi2EEESB_NSA_ILi1EEEEEEEENS5_IJNSA_ILi128EEENSA_ILi64EEENSA_ILi32EEEEEENS_10bfloat16_tENS5_IJlSC_lEEESJ_SK_NS4_8TiledMMAINS4_8MMA_AtomIJNS4_26SM100_MMA_F16BF16_2x1SM_SSISJ_SJ_fLi128ELi64ELNS4_4UMMA5MajorE0ELSP_0ELNSO_7ScaleInE0ELSQ_0EEEEEENS4_6LayoutINS5_IJSC_SC_SC_EEENS5_IJNSA_ILi0EEESV_SV_EEEEENS5_IJNS4_10UnderscoreESY_SY_EEEEENS4_28SM100_TMA_2SM_LOAD_MULTICASTENS4_14ComposedLayoutINS4_7SwizzleILi2ELi4ELi3EEENS4_18smem_ptr_flag_bitsILi16EEENST_INS5_IJNSA_ILi8EEESH_EEENS5_IJSH_SC_EEEEEEEvNS4_8identityENS4_18SM100_TMA_2SM_LOADES1B_vS1C_EENS_8epilogue10collective18CollectiveEpilogueINS1F_23Sm100TmaWarpSpecializedILi3ELi2ELi16ELb1ELb0EEEJNS5_IJSG_SG_SH_EEENS5_IJNST_ISG_SC_EENST_INS5_IJNSA_ILi16EEESB_EEENS5_IJSC_SH_EEEEEEEESJ_SK_SJ_SK_NS1F_6fusion15FusionCallbacksIS1J_NS1R_17LinearCombinationISJ_fSJ_fLNS_15FloatRoundStyleE2EEES1K_S1Q_JEEENS4_5SM1004TMEM4LOAD26SM100_TMEM_LOAD_32dp32b16xENS4_13SM90_TMA_LOADENS12_INS13_ILi1ELi4ELi3EEES16_NST_INS5_IJS17_S1M_EEENS5_IJS1M_SC_EEEEEEENS4_39AutoVectorizingCopyWithAssumedAlignmentILi128EEENS4_14SM90_TMA_STOREES26_S28_S28_EEEvvEEEEvNT_6ParamsE,"a",@progbits
	.sectionflags	@""
	.align	4
.nv.constant0._ZN7cutlass13device_kernelINS_4gemm6kernel13GemmUniversalIN4cute5tupleIJiiiiEEENS1_10collective13CollectiveMmaINS1_35MainloopSm100TmaUmmaWarpSpecializedILi35ELi2ELi4ENS5_IJNS4_1CILi2EEESB_NSA_ILi1EEEEEEEENS5_IJNSA_ILi128EEENSA_ILi64EEENSA_ILi32EEEEEENS_10bfloat16_tENS5_IJlSC_lEEESJ_SK_NS4_8TiledMMAINS4_8MMA_AtomIJNS4_26SM100_MMA_F16BF16_2x1SM_SSISJ_SJ_fLi128ELi64ELNS4_4UMMA5MajorE0ELSP_0ELNSO_7ScaleInE0ELSQ_0EEEEEENS4_6LayoutINS5_IJSC_SC_SC_EEENS5_IJNSA_ILi0EEESV_SV_EEEEENS5_IJNS4_10UnderscoreESY_SY_EEEEENS4_28SM100_TMA_2SM_LOAD_MULTICASTENS4_14ComposedLayoutINS4_7SwizzleILi2ELi4ELi3EEENS4_18smem_ptr_flag_bitsILi16EEENST_INS5_IJNSA_ILi8EEESH_EEENS5_IJSH_SC_EEEEEEEvNS4_8identityENS4_18SM100_TMA_2SM_LOADES1B_vS1C_EENS_8epilogue10collective18CollectiveEpilogueINS1F_23Sm100TmaWarpSpecializedILi3ELi2ELi16ELb1ELb0EEEJNS5_IJSG_SG_SH_EEENS5_IJNST_ISG_SC_EENST_INS5_IJNSA_ILi16EEESB_EEENS5_IJSC_SH_EEEEEEEESJ_SK_SJ_SK_NS1F_6fusion15FusionCallbacksIS1J_NS1R_17LinearCombinationISJ_fSJ_fLNS_15FloatRoundStyleE2EEES1K_S1Q_JEEENS4_5SM1004TMEM4LOAD26SM100_TMEM_LOAD_32dp32b16xENS4_13SM90_TMA_LOADENS12_INS13_ILi1ELi4ELi3EEES16_NST_INS5_IJS17_S1M_EEENS5_IJS1M_SC_EEEEEEENS4_39AutoVectorizingCopyWithAssumedAlignmentILi128EEENS4_14SM90_TMA_STOREES26_S28_S28_EEEvvEEEEvNT_6ParamsE:
	.zero		2944


//--------------------- SYMBOLS --------------------------

	.type		.nv.reservedSmem.offset0,@object
	.size		.nv.reservedSmem.offset0,0x4
	.type		.nv.reservedSmem.cap,@object
	.size		.nv.reservedSmem.cap,0x4
	.type		__assertfail,@function
